//
// Generated by NVIDIA NVVM Compiler
//
// Compiler Build ID: CL-36424714
// Cuda compilation tools, release 13.0, V13.0.88
// Based on NVVM 20.0.0
//

.version 9.0
.target sm_100
.address_size 64

	// .globl	neg_f32
.func  (.param .align 16 .b8 func_retval0[16]) __internal_trig_reduction_slowpathd
(
	.param .b64 __internal_trig_reduction_slowpathd_param_0
)
;
.global .align 4 .b8 __cudart_i2opi_f[24] = {65, 144, 67, 60, 153, 149, 98, 219, 192, 221, 52, 245, 209, 87, 39, 252, 41, 21, 68, 78, 110, 131, 249, 162};
.global .align 8 .b8 __cudart_i2opi_d[144] = {8, 93, 141, 31, 177, 95, 251, 107, 234, 146, 82, 138, 247, 57, 7, 61, 123, 241, 229, 235, 199, 186, 39, 117, 45, 234, 95, 158, 102, 63, 70, 79, 183, 9, 203, 39, 207, 126, 54, 109, 31, 109, 10, 90, 139, 17, 47, 239, 15, 152, 5, 222, 255, 151, 248, 31, 59, 40, 249, 189, 139, 95, 132, 156, 244, 57, 83, 131, 57, 214, 145, 57, 65, 126, 95, 180, 38, 112, 156, 233, 132, 68, 187, 46, 245, 53, 130, 232, 62, 167, 41, 177, 28, 235, 29, 254, 28, 146, 209, 9, 234, 46, 73, 6, 224, 210, 77, 66, 58, 110, 36, 183, 97, 197, 187, 222, 171, 99, 81, 254, 65, 144, 67, 60, 153, 149, 98, 219, 192, 221, 52, 245, 209, 87, 39, 252, 41, 21, 68, 78, 110, 131, 249, 162};
.global .align 16 .b8 __cudart_sin_cos_coeffs[128] = {70, 210, 176, 44, 241, 229, 90, 190, 146, 227, 172, 105, 227, 29, 199, 62, 161, 98, 219, 25, 160, 1, 42, 191, 24, 8, 17, 17, 17, 17, 129, 63, 84, 85, 85, 85, 85, 85, 197, 191, 0, 0, 0, 0, 0, 0, 0, 0, 0, 0, 0, 0, 0, 0, 0, 0, 100, 129, 253, 32, 131, 255, 168, 189, 40, 133, 239, 193, 167, 238, 33, 62, 217, 230, 6, 142, 79, 126, 146, 190, 233, 188, 221, 25, 160, 1, 250, 62, 71, 93, 193, 22, 108, 193, 86, 191, 81, 85, 85, 85, 85, 85, 165, 63, 0, 0, 0, 0, 0, 0, 224, 191, 0, 0, 0, 0, 0, 0, 240, 63};

.visible .entry neg_f32(
	.param .u64 .ptr .align 1 neg_f32_param_0,
	.param .u64 .ptr .align 1 neg_f32_param_1,
	.param .u32 neg_f32_param_2
)
{
	.reg .pred 	%p<2>;
	.reg .b32 	%r<6>;
	.reg .b32 	%f<3>;
	.reg .b64 	%rd<8>;

	ld.param.u64 	%rd1, [neg_f32_param_0];
	ld.param.u64 	%rd2, [neg_f32_param_1];
	ld.param.u32 	%r2, [neg_f32_param_2];
	mov.u32 	%r3, %ctaid.x;
	mov.u32 	%r4, %ntid.x;
	mov.u32 	%r5, %tid.x;
	mad.lo.s32 	%r1, %r3, %r4, %r5;
	setp.ge.u32 	%p1, %r1, %r2;
	@%p1 bra 	$L__BB0_2;
	cvta.to.global.u64 	%rd3, %rd1;
	cvta.to.global.u64 	%rd4, %rd2;
	mul.wide.u32 	%rd5, %r1, 4;
	add.s64 	%rd6, %rd3, %rd5;
	ld.global.f32 	%f1, [%rd6];
	neg.f32 	%f2, %f1;
	add.s64 	%rd7, %rd4, %rd5;
	st.global.f32 	[%rd7], %f2;
$L__BB0_2:
	ret;

}
	// .globl	abs_f32
.visible .entry abs_f32(
	.param .u64 .ptr .align 1 abs_f32_param_0,
	.param .u64 .ptr .align 1 abs_f32_param_1,
	.param .u32 abs_f32_param_2
)
{
	.reg .pred 	%p<2>;
	.reg .b32 	%r<6>;
	.reg .b32 	%f<3>;
	.reg .b64 	%rd<8>;

	ld.param.u64 	%rd1, [abs_f32_param_0];
	ld.param.u64 	%rd2, [abs_f32_param_1];
	ld.param.u32 	%r2, [abs_f32_param_2];
	mov.u32 	%r3, %ctaid.x;
	mov.u32 	%r4, %ntid.x;
	mov.u32 	%r5, %tid.x;
	mad.lo.s32 	%r1, %r3, %r4, %r5;
	setp.ge.u32 	%p1, %r1, %r2;
	@%p1 bra 	$L__BB1_2;
	cvta.to.global.u64 	%rd3, %rd1;
	cvta.to.global.u64 	%rd4, %rd2;
	mul.wide.u32 	%rd5, %r1, 4;
	add.s64 	%rd6, %rd3, %rd5;
	ld.global.f32 	%f1, [%rd6];
	abs.f32 	%f2, %f1;
	add.s64 	%rd7, %rd4, %rd5;
	st.global.f32 	[%rd7], %f2;
$L__BB1_2:
	ret;

}
	// .globl	sqrt_f32
.visible .entry sqrt_f32(
	.param .u64 .ptr .align 1 sqrt_f32_param_0,
	.param .u64 .ptr .align 1 sqrt_f32_param_1,
	.param .u32 sqrt_f32_param_2
)
{
	.reg .pred 	%p<2>;
	.reg .b32 	%r<6>;
	.reg .b32 	%f<3>;
	.reg .b64 	%rd<8>;

	ld.param.u64 	%rd1, [sqrt_f32_param_0];
	ld.param.u64 	%rd2, [sqrt_f32_param_1];
	ld.param.u32 	%r2, [sqrt_f32_param_2];
	mov.u32 	%r3, %ctaid.x;
	mov.u32 	%r4, %ntid.x;
	mov.u32 	%r5, %tid.x;
	mad.lo.s32 	%r1, %r3, %r4, %r5;
	setp.ge.u32 	%p1, %r1, %r2;
	@%p1 bra 	$L__BB2_2;
	cvta.to.global.u64 	%rd3, %rd1;
	cvta.to.global.u64 	%rd4, %rd2;
	mul.wide.u32 	%rd5, %r1, 4;
	add.s64 	%rd6, %rd3, %rd5;
	ld.global.f32 	%f1, [%rd6];
	sqrt.rn.f32 	%f2, %f1;
	add.s64 	%rd7, %rd4, %rd5;
	st.global.f32 	[%rd7], %f2;
$L__BB2_2:
	ret;

}
	// .globl	exp_f32
.visible .entry exp_f32(
	.param .u64 .ptr .align 1 exp_f32_param_0,
	.param .u64 .ptr .align 1 exp_f32_param_1,
	.param .u32 exp_f32_param_2
)
{
	.reg .pred 	%p<2>;
	.reg .b32 	%r<8>;
	.reg .b32 	%f<14>;
	.reg .b64 	%rd<8>;

	ld.param.u64 	%rd1, [exp_f32_param_0];
	ld.param.u64 	%rd2, [exp_f32_param_1];
	ld.param.u32 	%r2, [exp_f32_param_2];
	mov.u32 	%r3, %ctaid.x;
	mov.u32 	%r4, %ntid.x;
	mov.u32 	%r5, %tid.x;
	mad.lo.s32 	%r1, %r3, %r4, %r5;
	setp.ge.u32 	%p1, %r1, %r2;
	@%p1 bra 	$L__BB3_2;
	cvta.to.global.u64 	%rd3, %rd1;
	cvta.to.global.u64 	%rd4, %rd2;
	mul.wide.u32 	%rd5, %r1, 4;
	add.s64 	%rd6, %rd3, %rd5;
	ld.global.f32 	%f1, [%rd6];
	fma.rn.f32 	%f2, %f1, 0f3BBB989D, 0f3F000000;
	cvt.sat.f32.f32 	%f3, %f2;
	mov.f32 	%f4, 0f4B400001;
	mov.f32 	%f5, 0f437C0000;
	fma.rm.f32 	%f6, %f3, %f5, %f4;
	add.f32 	%f7, %f6, 0fCB40007F;
	neg.f32 	%f8, %f7;
	fma.rn.f32 	%f9, %f1, 0f3FB8AA3B, %f8;
	fma.rn.f32 	%f10, %f1, 0f32A57060, %f9;
	mov.b32 	%r6, %f6;
	shl.b32 	%r7, %r6, 23;
	mov.b32 	%f11, %r7;
	ex2.approx.ftz.f32 	%f12, %f10;
	mul.f32 	%f13, %f12, %f11;
	add.s64 	%rd7, %rd4, %rd5;
	st.global.f32 	[%rd7], %f13;
$L__BB3_2:
	ret;

}
	// .globl	log_f32
.visible .entry log_f32(
	.param .u64 .ptr .align 1 log_f32_param_0,
	.param .u64 .ptr .align 1 log_f32_param_1,
	.param .u32 log_f32_param_2
)
{
	.reg .pred 	%p<5>;
	.reg .b32 	%r<10>;
	.reg .b32 	%f<23>;
	.reg .b64 	%rd<8>;

	ld.param.u64 	%rd1, [log_f32_param_0];
	ld.param.u64 	%rd2, [log_f32_param_1];
	ld.param.u32 	%r2, [log_f32_param_2];
	mov.u32 	%r3, %ctaid.x;
	mov.u32 	%r4, %ntid.x;
	mov.u32 	%r5, %tid.x;
	mad.lo.s32 	%r1, %r3, %r4, %r5;
	setp.ge.u32 	%p1, %r1, %r2;
	@%p1 bra 	$L__BB4_2;
	cvta.to.global.u64 	%rd3, %rd1;
	cvta.to.global.u64 	%rd4, %rd2;
	mul.wide.u32 	%rd5, %r1, 4;
	add.s64 	%rd6, %rd3, %rd5;
	ld.global.f32 	%f1, [%rd6];
	setp.lt.f32 	%p2, %f1, 0f00800000;
	mul.f32 	%f2, %f1, 0f4B000000;
	selp.f32 	%f3, %f2, %f1, %p2;
	selp.f32 	%f4, 0fC1B80000, 0f00000000, %p2;
	mov.b32 	%r6, %f3;
	add.s32 	%r7, %r6, -1059760811;
	and.b32  	%r8, %r7, -8388608;
	sub.s32 	%r9, %r6, %r8;
	mov.b32 	%f5, %r9;
	cvt.rn.f32.s32 	%f6, %r8;
	fma.rn.f32 	%f7, %f6, 0f34000000, %f4;
	add.f32 	%f8, %f5, 0fBF800000;
	fma.rn.f32 	%f9, %f8, 0fBE055027, 0f3E1039F6;
	fma.rn.f32 	%f10, %f9, %f8, 0fBDF8CDCC;
	fma.rn.f32 	%f11, %f10, %f8, 0f3E0F2955;
	fma.rn.f32 	%f12, %f11, %f8, 0fBE2AD8B9;
	fma.rn.f32 	%f13, %f12, %f8, 0f3E4CED0B;
	fma.rn.f32 	%f14, %f13, %f8, 0fBE7FFF22;
	fma.rn.f32 	%f15, %f14, %f8, 0f3EAAAA78;
	fma.rn.f32 	%f16, %f15, %f8, 0fBF000000;
	mul.f32 	%f17, %f8, %f16;
	fma.rn.f32 	%f18, %f17, %f8, %f8;
	fma.rn.f32 	%f19, %f7, 0f3F317218, %f18;
	setp.gt.u32 	%p3, %r6, 2139095039;
	fma.rn.f32 	%f20, %f3, 0f7F800000, 0f7F800000;
	selp.f32 	%f21, %f20, %f19, %p3;
	setp.eq.f32 	%p4, %f3, 0f00000000;
	selp.f32 	%f22, 0fFF800000, %f21, %p4;
	add.s64 	%rd7, %rd4, %rd5;
	st.global.f32 	[%rd7], %f22;
$L__BB4_2:
	ret;

}
	// .globl	sin_f32
.visible .entry sin_f32(
	.param .u64 .ptr .align 1 sin_f32_param_0,
	.param .u64 .ptr .align 1 sin_f32_param_1,
	.param .u32 sin_f32_param_2
)
{
	.local .align 4 .b8 	__local_depot5[28];
	.reg .b64 	%SP;
	.reg .b64 	%SPL;
	.reg .pred 	%p<10>;
	.reg .b32 	%r<45>;
	.reg .b32 	%f<28>;
	.reg .b64 	%rd<29>;
	.reg .b64 	%fd<3>;

	mov.u64 	%SPL, __local_depot5;
	ld.param.u64 	%rd9, [sin_f32_param_0];
	ld.param.u64 	%rd10, [sin_f32_param_1];
	ld.param.u32 	%r16, [sin_f32_param_2];
	add.u64 	%rd1, %SPL, 0;
	mov.u32 	%r17, %ctaid.x;
	mov.u32 	%r18, %ntid.x;
	mov.u32 	%r19, %tid.x;
	mad.lo.s32 	%r1, %r17, %r18, %r19;
	setp.ge.u32 	%p1, %r1, %r16;
	@%p1 bra 	$L__BB5_10;
	cvta.to.global.u64 	%rd12, %rd9;
	mul.wide.u32 	%rd13, %r1, 4;
	add.s64 	%rd14, %rd12, %rd13;
	ld.global.f32 	%f1, [%rd14];
	mul.f32 	%f7, %f1, 0f3F22F983;
	cvt.rni.s32.f32 	%r44, %f7;
	cvt.rn.f32.s32 	%f8, %r44;
	fma.rn.f32 	%f9, %f8, 0fBFC90FDA, %f1;
	fma.rn.f32 	%f10, %f8, 0fB3A22168, %f9;
	fma.rn.f32 	%f27, %f8, 0fA7C234C5, %f10;
	abs.f32 	%f3, %f1;
	setp.ltu.f32 	%p2, %f3, 0f47CE4780;
	@%p2 bra 	$L__BB5_9;
	setp.neu.f32 	%p3, %f3, 0f7F800000;
	@%p3 bra 	$L__BB5_4;
	mov.f32 	%f13, 0f00000000;
	mul.rn.f32 	%f27, %f1, %f13;
	mov.b32 	%r44, 0;
	bra.uni 	$L__BB5_9;
$L__BB5_4:
	mov.b32 	%r3, %f1;
	shl.b32 	%r21, %r3, 8;
	or.b32  	%r4, %r21, -2147483648;
	mov.b64 	%rd28, 0;
	mov.b32 	%r41, 0;
	mov.u64 	%rd26, __cudart_i2opi_f;
	mov.u64 	%rd27, %rd1;
$L__BB5_5:
	.pragma "nounroll";
	ld.global.nc.u32 	%r22, [%rd26];
	mad.wide.u32 	%rd17, %r22, %r4, %rd28;
	shr.u64 	%rd28, %rd17, 32;
	st.local.u32 	[%rd27], %rd17;
	add.s32 	%r41, %r41, 1;
	add.s64 	%rd27, %rd27, 4;
	add.s64 	%rd26, %rd26, 4;
	setp.ne.s32 	%p4, %r41, 6;
	@%p4 bra 	$L__BB5_5;
	shr.u32 	%r23, %r3, 23;
	st.local.u32 	[%rd1+24], %rd28;
	and.b32  	%r7, %r23, 31;
	and.b32  	%r24, %r23, 224;
	add.s32 	%r25, %r24, -128;
	shr.u32 	%r26, %r25, 5;
	mul.wide.u32 	%rd18, %r26, 4;
	sub.s64 	%rd8, %rd1, %rd18;
	ld.local.u32 	%r42, [%rd8+24];
	ld.local.u32 	%r43, [%rd8+20];
	setp.eq.s32 	%p5, %r7, 0;
	@%p5 bra 	$L__BB5_8;
	shf.l.wrap.b32 	%r42, %r43, %r42, %r7;
	ld.local.u32 	%r27, [%rd8+16];
	shf.l.wrap.b32 	%r43, %r27, %r43, %r7;
$L__BB5_8:
	shr.u32 	%r28, %r42, 30;
	shf.l.wrap.b32 	%r29, %r43, %r42, 2;
	shl.b32 	%r30, %r43, 2;
	shr.u32 	%r31, %r29, 31;
	add.s32 	%r32, %r31, %r28;
	neg.s32 	%r33, %r32;
	setp.lt.s32 	%p6, %r3, 0;
	selp.b32 	%r44, %r33, %r32, %p6;
	xor.b32  	%r34, %r29, %r3;
	shr.s32 	%r35, %r29, 31;
	xor.b32  	%r36, %r35, %r29;
	xor.b32  	%r37, %r35, %r30;
	cvt.u64.u32 	%rd19, %r36;
	shl.b64 	%rd20, %rd19, 32;
	cvt.u64.u32 	%rd21, %r37;
	or.b64  	%rd22, %rd20, %rd21;
	cvt.rn.f64.s64 	%fd1, %rd22;
	mul.f64 	%fd2, %fd1, 0d3BF921FB54442D19;
	cvt.rn.f32.f64 	%f11, %fd2;
	neg.f32 	%f12, %f11;
	setp.lt.s32 	%p7, %r34, 0;
	selp.f32 	%f27, %f12, %f11, %p7;
$L__BB5_9:
	mul.rn.f32 	%f14, %f27, %f27;
	and.b32  	%r39, %r44, 1;
	setp.eq.b32 	%p8, %r39, 1;
	selp.f32 	%f15, 0f3F800000, %f27, %p8;
	fma.rn.f32 	%f16, %f14, %f15, 0f00000000;
	fma.rn.f32 	%f17, %f14, 0f37CBAC00, 0fBAB607ED;
	selp.f32 	%f18, %f17, 0fB94D4153, %p8;
	selp.f32 	%f19, 0f3D2AAABB, 0f3C0885E4, %p8;
	fma.rn.f32 	%f20, %f18, %f14, %f19;
	selp.f32 	%f21, 0fBEFFFFFF, 0fBE2AAAA8, %p8;
	fma.rn.f32 	%f22, %f20, %f14, %f21;
	fma.rn.f32 	%f23, %f22, %f16, %f15;
	and.b32  	%r40, %r44, 2;
	setp.eq.s32 	%p9, %r40, 0;
	mov.f32 	%f24, 0f00000000;
	sub.f32 	%f25, %f24, %f23;
	selp.f32 	%f26, %f23, %f25, %p9;
	cvta.to.global.u64 	%rd23, %rd10;
	add.s64 	%rd25, %rd23, %rd13;
	st.global.f32 	[%rd25], %f26;
$L__BB5_10:
	ret;

}
	// .globl	cos_f32
.visible .entry cos_f32(
	.param .u64 .ptr .align 1 cos_f32_param_0,
	.param .u64 .ptr .align 1 cos_f32_param_1,
	.param .u32 cos_f32_param_2
)
{
	.local .align 4 .b8 	__local_depot6[28];
	.reg .b64 	%SP;
	.reg .b64 	%SPL;
	.reg .pred 	%p<10>;
	.reg .b32 	%r<46>;
	.reg .b32 	%f<28>;
	.reg .b64 	%rd<29>;
	.reg .b64 	%fd<3>;

	mov.u64 	%SPL, __local_depot6;
	ld.param.u64 	%rd9, [cos_f32_param_0];
	ld.param.u64 	%rd10, [cos_f32_param_1];
	ld.param.u32 	%r16, [cos_f32_param_2];
	add.u64 	%rd1, %SPL, 0;
	mov.u32 	%r17, %ctaid.x;
	mov.u32 	%r18, %ntid.x;
	mov.u32 	%r19, %tid.x;
	mad.lo.s32 	%r1, %r17, %r18, %r19;
	setp.ge.u32 	%p1, %r1, %r16;
	@%p1 bra 	$L__BB6_10;
	cvta.to.global.u64 	%rd12, %rd9;
	mul.wide.u32 	%rd13, %r1, 4;
	add.s64 	%rd14, %rd12, %rd13;
	ld.global.f32 	%f1, [%rd14];
	mul.f32 	%f7, %f1, 0f3F22F983;
	cvt.rni.s32.f32 	%r45, %f7;
	cvt.rn.f32.s32 	%f8, %r45;
	fma.rn.f32 	%f9, %f8, 0fBFC90FDA, %f1;
	fma.rn.f32 	%f10, %f8, 0fB3A22168, %f9;
	fma.rn.f32 	%f27, %f8, 0fA7C234C5, %f10;
	abs.f32 	%f3, %f1;
	setp.ltu.f32 	%p2, %f3, 0f47CE4780;
	@%p2 bra 	$L__BB6_9;
	setp.neu.f32 	%p3, %f3, 0f7F800000;
	@%p3 bra 	$L__BB6_4;
	mov.f32 	%f13, 0f00000000;
	mul.rn.f32 	%f27, %f1, %f13;
	mov.b32 	%r45, 0;
	bra.uni 	$L__BB6_9;
$L__BB6_4:
	mov.b32 	%r3, %f1;
	shl.b32 	%r21, %r3, 8;
	or.b32  	%r4, %r21, -2147483648;
	mov.b64 	%rd28, 0;
	mov.b32 	%r42, 0;
	mov.u64 	%rd26, __cudart_i2opi_f;
	mov.u64 	%rd27, %rd1;
$L__BB6_5:
	.pragma "nounroll";
	ld.global.nc.u32 	%r22, [%rd26];
	mad.wide.u32 	%rd17, %r22, %r4, %rd28;
	shr.u64 	%rd28, %rd17, 32;
	st.local.u32 	[%rd27], %rd17;
	add.s32 	%r42, %r42, 1;
	add.s64 	%rd27, %rd27, 4;
	add.s64 	%rd26, %rd26, 4;
	setp.ne.s32 	%p4, %r42, 6;
	@%p4 bra 	$L__BB6_5;
	shr.u32 	%r23, %r3, 23;
	st.local.u32 	[%rd1+24], %rd28;
	and.b32  	%r7, %r23, 31;
	and.b32  	%r24, %r23, 224;
	add.s32 	%r25, %r24, -128;
	shr.u32 	%r26, %r25, 5;
	mul.wide.u32 	%rd18, %r26, 4;
	sub.s64 	%rd8, %rd1, %rd18;
	ld.local.u32 	%r43, [%rd8+24];
	ld.local.u32 	%r44, [%rd8+20];
	setp.eq.s32 	%p5, %r7, 0;
	@%p5 bra 	$L__BB6_8;
	shf.l.wrap.b32 	%r43, %r44, %r43, %r7;
	ld.local.u32 	%r27, [%rd8+16];
	shf.l.wrap.b32 	%r44, %r27, %r44, %r7;
$L__BB6_8:
	shr.u32 	%r28, %r43, 30;
	shf.l.wrap.b32 	%r29, %r44, %r43, 2;
	shl.b32 	%r30, %r44, 2;
	shr.u32 	%r31, %r29, 31;
	add.s32 	%r32, %r31, %r28;
	neg.s32 	%r33, %r32;
	setp.lt.s32 	%p6, %r3, 0;
	selp.b32 	%r45, %r33, %r32, %p6;
	xor.b32  	%r34, %r29, %r3;
	shr.s32 	%r35, %r29, 31;
	xor.b32  	%r36, %r35, %r29;
	xor.b32  	%r37, %r35, %r30;
	cvt.u64.u32 	%rd19, %r36;
	shl.b64 	%rd20, %rd19, 32;
	cvt.u64.u32 	%rd21, %r37;
	or.b64  	%rd22, %rd20, %rd21;
	cvt.rn.f64.s64 	%fd1, %rd22;
	mul.f64 	%fd2, %fd1, 0d3BF921FB54442D19;
	cvt.rn.f32.f64 	%f11, %fd2;
	neg.f32 	%f12, %f11;
	setp.lt.s32 	%p7, %r34, 0;
	selp.f32 	%f27, %f12, %f11, %p7;
$L__BB6_9:
	add.s32 	%r39, %r45, 1;
	mul.rn.f32 	%f14, %f27, %f27;
	and.b32  	%r40, %r45, 1;
	setp.eq.b32 	%p8, %r40, 1;
	selp.f32 	%f15, %f27, 0f3F800000, %p8;
	fma.rn.f32 	%f16, %f14, %f15, 0f00000000;
	fma.rn.f32 	%f17, %f14, 0f37CBAC00, 0fBAB607ED;
	selp.f32 	%f18, 0fB94D4153, %f17, %p8;
	selp.f32 	%f19, 0f3C0885E4, 0f3D2AAABB, %p8;
	fma.rn.f32 	%f20, %f18, %f14, %f19;
	selp.f32 	%f21, 0fBE2AAAA8, 0fBEFFFFFF, %p8;
	fma.rn.f32 	%f22, %f20, %f14, %f21;
	fma.rn.f32 	%f23, %f22, %f16, %f15;
	and.b32  	%r41, %r39, 2;
	setp.eq.s32 	%p9, %r41, 0;
	mov.f32 	%f24, 0f00000000;
	sub.f32 	%f25, %f24, %f23;
	selp.f32 	%f26, %f23, %f25, %p9;
	cvta.to.global.u64 	%rd23, %rd10;
	add.s64 	%rd25, %rd23, %rd13;
	st.global.f32 	[%rd25], %f26;
$L__BB6_10:
	ret;

}
	// .globl	tan_f32
.visible .entry tan_f32(
	.param .u64 .ptr .align 1 tan_f32_param_0,
	.param .u64 .ptr .align 1 tan_f32_param_1,
	.param .u32 tan_f32_param_2
)
{
	.local .align 4 .b8 	__local_depot7[28];
	.reg .b64 	%SP;
	.reg .b64 	%SPL;
	.reg .pred 	%p<10>;
	.reg .b32 	%r<44>;
	.reg .b32 	%f<28>;
	.reg .b64 	%rd<29>;
	.reg .b64 	%fd<3>;

	mov.u64 	%SPL, __local_depot7;
	ld.param.u64 	%rd9, [tan_f32_param_0];
	ld.param.u64 	%rd10, [tan_f32_param_1];
	ld.param.u32 	%r16, [tan_f32_param_2];
	add.u64 	%rd1, %SPL, 0;
	mov.u32 	%r17, %ctaid.x;
	mov.u32 	%r18, %ntid.x;
	mov.u32 	%r19, %tid.x;
	mad.lo.s32 	%r1, %r17, %r18, %r19;
	setp.ge.u32 	%p1, %r1, %r16;
	@%p1 bra 	$L__BB7_10;
	cvta.to.global.u64 	%rd12, %rd9;
	mul.wide.u32 	%rd13, %r1, 4;
	add.s64 	%rd14, %rd12, %rd13;
	ld.global.f32 	%f1, [%rd14];
	mul.f32 	%f7, %f1, 0f3F22F983;
	cvt.rni.s32.f32 	%r43, %f7;
	cvt.rn.f32.s32 	%f8, %r43;
	fma.rn.f32 	%f9, %f8, 0fBFC90FDA, %f1;
	fma.rn.f32 	%f10, %f8, 0fB3A22168, %f9;
	fma.rn.f32 	%f27, %f8, 0fA7C234C5, %f10;
	abs.f32 	%f3, %f1;
	setp.ltu.f32 	%p2, %f3, 0f47CE4780;
	@%p2 bra 	$L__BB7_9;
	setp.neu.f32 	%p3, %f3, 0f7F800000;
	@%p3 bra 	$L__BB7_4;
	mov.f32 	%f13, 0f00000000;
	mul.rn.f32 	%f27, %f1, %f13;
	mov.b32 	%r43, 0;
	bra.uni 	$L__BB7_9;
$L__BB7_4:
	mov.b32 	%r3, %f1;
	shl.b32 	%r21, %r3, 8;
	or.b32  	%r4, %r21, -2147483648;
	mov.b64 	%rd28, 0;
	mov.b32 	%r40, 0;
	mov.u64 	%rd26, __cudart_i2opi_f;
	mov.u64 	%rd27, %rd1;
$L__BB7_5:
	.pragma "nounroll";
	ld.global.nc.u32 	%r22, [%rd26];
	mad.wide.u32 	%rd17, %r22, %r4, %rd28;
	shr.u64 	%rd28, %rd17, 32;
	st.local.u32 	[%rd27], %rd17;
	add.s32 	%r40, %r40, 1;
	add.s64 	%rd27, %rd27, 4;
	add.s64 	%rd26, %rd26, 4;
	setp.ne.s32 	%p4, %r40, 6;
	@%p4 bra 	$L__BB7_5;
	shr.u32 	%r23, %r3, 23;
	st.local.u32 	[%rd1+24], %rd28;
	and.b32  	%r7, %r23, 31;
	and.b32  	%r24, %r23, 224;
	add.s32 	%r25, %r24, -128;
	shr.u32 	%r26, %r25, 5;
	mul.wide.u32 	%rd18, %r26, 4;
	sub.s64 	%rd8, %rd1, %rd18;
	ld.local.u32 	%r41, [%rd8+24];
	ld.local.u32 	%r42, [%rd8+20];
	setp.eq.s32 	%p5, %r7, 0;
	@%p5 bra 	$L__BB7_8;
	shf.l.wrap.b32 	%r41, %r42, %r41, %r7;
	ld.local.u32 	%r27, [%rd8+16];
	shf.l.wrap.b32 	%r42, %r27, %r42, %r7;
$L__BB7_8:
	shr.u32 	%r28, %r41, 30;
	shf.l.wrap.b32 	%r29, %r42, %r41, 2;
	shl.b32 	%r30, %r42, 2;
	shr.u32 	%r31, %r29, 31;
	add.s32 	%r32, %r31, %r28;
	neg.s32 	%r33, %r32;
	setp.lt.s32 	%p6, %r3, 0;
	selp.b32 	%r43, %r33, %r32, %p6;
	xor.b32  	%r34, %r29, %r3;
	shr.s32 	%r35, %r29, 31;
	xor.b32  	%r36, %r35, %r29;
	xor.b32  	%r37, %r35, %r30;
	cvt.u64.u32 	%rd19, %r36;
	shl.b64 	%rd20, %rd19, 32;
	cvt.u64.u32 	%rd21, %r37;
	or.b64  	%rd22, %rd20, %rd21;
	cvt.rn.f64.s64 	%fd1, %rd22;
	mul.f64 	%fd2, %fd1, 0d3BF921FB54442D19;
	cvt.rn.f32.f64 	%f11, %fd2;
	neg.f32 	%f12, %f11;
	setp.lt.s32 	%p7, %r34, 0;
	selp.f32 	%f27, %f12, %f11, %p7;
$L__BB7_9:
	mul.f32 	%f14, %f27, %f27;
	fma.rn.f32 	%f15, %f14, 0f3C190000, 0f3B560000;
	fma.rn.f32 	%f16, %f15, %f14, 0f3CC70000;
	fma.rn.f32 	%f17, %f16, %f14, 0f3D5B0000;
	fma.rn.f32 	%f18, %f17, %f14, 0f3E089438;
	fma.rn.f32 	%f19, %f18, %f14, 0f3EAAAA88;
	mul.rn.f32 	%f20, %f14, %f27;
	fma.rn.f32 	%f21, %f19, %f20, %f27;
	abs.f32 	%f22, %f27;
	setp.eq.f32 	%p8, %f22, 0f3A00B43C;
	selp.f32 	%f23, %f27, %f21, %p8;
	and.b32  	%r39, %r43, 1;
	setp.eq.b32 	%p9, %r39, 1;
	neg.f32 	%f24, %f23;
	rcp.approx.ftz.f32 	%f25, %f24;
	selp.f32 	%f26, %f25, %f23, %p9;
	cvta.to.global.u64 	%rd23, %rd10;
	add.s64 	%rd25, %rd23, %rd13;
	st.global.f32 	[%rd25], %f26;
$L__BB7_10:
	ret;

}
	// .globl	tanh_f32
.visible .entry tanh_f32(
	.param .u64 .ptr .align 1 tanh_f32_param_0,
	.param .u64 .ptr .align 1 tanh_f32_param_1,
	.param .u32 tanh_f32_param_2
)
{
	.reg .pred 	%p<4>;
	.reg .b32 	%r<6>;
	.reg .b32 	%f<17>;
	.reg .b64 	%rd<8>;

	ld.param.u64 	%rd1, [tanh_f32_param_0];
	ld.param.u64 	%rd2, [tanh_f32_param_1];
	ld.param.u32 	%r2, [tanh_f32_param_2];
	mov.u32 	%r3, %ctaid.x;
	mov.u32 	%r4, %ntid.x;
	mov.u32 	%r5, %tid.x;
	mad.lo.s32 	%r1, %r3, %r4, %r5;
	setp.ge.u32 	%p1, %r1, %r2;
	@%p1 bra 	$L__BB8_2;
	cvta.to.global.u64 	%rd3, %rd1;
	cvta.to.global.u64 	%rd4, %rd2;
	mul.wide.u32 	%rd5, %r1, 4;
	add.s64 	%rd6, %rd3, %rd5;
	ld.global.f32 	%f1, [%rd6];
	abs.f32 	%f2, %f1;
	mul.f32 	%f3, %f2, 0f4038AA3B;
	ex2.approx.ftz.f32 	%f4, %f3;
	add.f32 	%f5, %f4, 0f3F800000;
	rcp.approx.ftz.f32 	%f6, %f5;
	fma.rn.f32 	%f7, %f6, 0fC0000000, 0f3F800000;
	setp.ge.f32 	%p2, %f2, 0f41102CB4;
	selp.f32 	%f8, 0f3F800000, %f7, %p2;
	copysign.f32 	%f9, %f1, %f8;
	mul.f32 	%f10, %f1, %f1;
	fma.rn.f32 	%f11, %f10, 0f3C80F082, 0fBD563CAE;
	fma.rn.f32 	%f12, %f11, %f10, 0f3E085941;
	fma.rn.f32 	%f13, %f12, %f10, 0fBEAAA9ED;
	fma.rn.f32 	%f14, %f13, %f10, 0f00000000;
	fma.rn.f32 	%f15, %f14, %f1, %f1;
	setp.ge.f32 	%p3, %f2, 0f3F19999A;
	selp.f32 	%f16, %f9, %f15, %p3;
	add.s64 	%rd7, %rd4, %rd5;
	st.global.f32 	[%rd7], %f16;
$L__BB8_2:
	ret;

}
	// .globl	recip_f32
.visible .entry recip_f32(
	.param .u64 .ptr .align 1 recip_f32_param_0,
	.param .u64 .ptr .align 1 recip_f32_param_1,
	.param .u32 recip_f32_param_2
)
{
	.reg .pred 	%p<2>;
	.reg .b32 	%r<6>;
	.reg .b32 	%f<3>;
	.reg .b64 	%rd<8>;

	ld.param.u64 	%rd1, [recip_f32_param_0];
	ld.param.u64 	%rd2, [recip_f32_param_1];
	ld.param.u32 	%r2, [recip_f32_param_2];
	mov.u32 	%r3, %ctaid.x;
	mov.u32 	%r4, %ntid.x;
	mov.u32 	%r5, %tid.x;
	mad.lo.s32 	%r1, %r3, %r4, %r5;
	setp.ge.u32 	%p1, %r1, %r2;
	@%p1 bra 	$L__BB9_2;
	cvta.to.global.u64 	%rd3, %rd1;
	cvta.to.global.u64 	%rd4, %rd2;
	mul.wide.u32 	%rd5, %r1, 4;
	add.s64 	%rd6, %rd3, %rd5;
	ld.global.f32 	%f1, [%rd6];
	rcp.rn.f32 	%f2, %f1;
	add.s64 	%rd7, %rd4, %rd5;
	st.global.f32 	[%rd7], %f2;
$L__BB9_2:
	ret;

}
	// .globl	square_f32
.visible .entry square_f32(
	.param .u64 .ptr .align 1 square_f32_param_0,
	.param .u64 .ptr .align 1 square_f32_param_1,
	.param .u32 square_f32_param_2
)
{
	.reg .pred 	%p<2>;
	.reg .b32 	%r<6>;
	.reg .b32 	%f<3>;
	.reg .b64 	%rd<8>;

	ld.param.u64 	%rd1, [square_f32_param_0];
	ld.param.u64 	%rd2, [square_f32_param_1];
	ld.param.u32 	%r2, [square_f32_param_2];
	mov.u32 	%r3, %ctaid.x;
	mov.u32 	%r4, %ntid.x;
	mov.u32 	%r5, %tid.x;
	mad.lo.s32 	%r1, %r3, %r4, %r5;
	setp.ge.u32 	%p1, %r1, %r2;
	@%p1 bra 	$L__BB10_2;
	cvta.to.global.u64 	%rd3, %rd1;
	cvta.to.global.u64 	%rd4, %rd2;
	mul.wide.u32 	%rd5, %r1, 4;
	add.s64 	%rd6, %rd3, %rd5;
	ld.global.f32 	%f1, [%rd6];
	mul.f32 	%f2, %f1, %f1;
	add.s64 	%rd7, %rd4, %rd5;
	st.global.f32 	[%rd7], %f2;
$L__BB10_2:
	ret;

}
	// .globl	floor_f32
.visible .entry floor_f32(
	.param .u64 .ptr .align 1 floor_f32_param_0,
	.param .u64 .ptr .align 1 floor_f32_param_1,
	.param .u32 floor_f32_param_2
)
{
	.reg .pred 	%p<2>;
	.reg .b32 	%r<6>;
	.reg .b32 	%f<3>;
	.reg .b64 	%rd<8>;

	ld.param.u64 	%rd1, [floor_f32_param_0];
	ld.param.u64 	%rd2, [floor_f32_param_1];
	ld.param.u32 	%r2, [floor_f32_param_2];
	mov.u32 	%r3, %ctaid.x;
	mov.u32 	%r4, %ntid.x;
	mov.u32 	%r5, %tid.x;
	mad.lo.s32 	%r1, %r3, %r4, %r5;
	setp.ge.u32 	%p1, %r1, %r2;
	@%p1 bra 	$L__BB11_2;
	cvta.to.global.u64 	%rd3, %rd1;
	cvta.to.global.u64 	%rd4, %rd2;
	mul.wide.u32 	%rd5, %r1, 4;
	add.s64 	%rd6, %rd3, %rd5;
	ld.global.f32 	%f1, [%rd6];
	cvt.rmi.f32.f32 	%f2, %f1;
	add.s64 	%rd7, %rd4, %rd5;
	st.global.f32 	[%rd7], %f2;
$L__BB11_2:
	ret;

}
	// .globl	ceil_f32
.visible .entry ceil_f32(
	.param .u64 .ptr .align 1 ceil_f32_param_0,
	.param .u64 .ptr .align 1 ceil_f32_param_1,
	.param .u32 ceil_f32_param_2
)
{
	.reg .pred 	%p<2>;
	.reg .b32 	%r<6>;
	.reg .b32 	%f<3>;
	.reg .b64 	%rd<8>;

	ld.param.u64 	%rd1, [ceil_f32_param_0];
	ld.param.u64 	%rd2, [ceil_f32_param_1];
	ld.param.u32 	%r2, [ceil_f32_param_2];
	mov.u32 	%r3, %ctaid.x;
	mov.u32 	%r4, %ntid.x;
	mov.u32 	%r5, %tid.x;
	mad.lo.s32 	%r1, %r3, %r4, %r5;
	setp.ge.u32 	%p1, %r1, %r2;
	@%p1 bra 	$L__BB12_2;
	cvta.to.global.u64 	%rd3, %rd1;
	cvta.to.global.u64 	%rd4, %rd2;
	mul.wide.u32 	%rd5, %r1, 4;
	add.s64 	%rd6, %rd3, %rd5;
	ld.global.f32 	%f1, [%rd6];
	cvt.rpi.f32.f32 	%f2, %f1;
	add.s64 	%rd7, %rd4, %rd5;
	st.global.f32 	[%rd7], %f2;
$L__BB12_2:
	ret;

}
	// .globl	round_f32
.visible .entry round_f32(
	.param .u64 .ptr .align 1 round_f32_param_0,
	.param .u64 .ptr .align 1 round_f32_param_1,
	.param .u32 round_f32_param_2
)
{
	.reg .pred 	%p<2>;
	.reg .b32 	%r<6>;
	.reg .b32 	%f<6>;
	.reg .b64 	%rd<8>;

	ld.param.u64 	%rd1, [round_f32_param_0];
	ld.param.u64 	%rd2, [round_f32_param_1];
	ld.param.u32 	%r2, [round_f32_param_2];
	mov.u32 	%r3, %ctaid.x;
	mov.u32 	%r4, %ntid.x;
	mov.u32 	%r5, %tid.x;
	mad.lo.s32 	%r1, %r3, %r4, %r5;
	setp.ge.u32 	%p1, %r1, %r2;
	@%p1 bra 	$L__BB13_2;
	cvta.to.global.u64 	%rd3, %rd1;
	cvta.to.global.u64 	%rd4, %rd2;
	mul.wide.u32 	%rd5, %r1, 4;
	add.s64 	%rd6, %rd3, %rd5;
	ld.global.f32 	%f1, [%rd6];
	mov.f32 	%f2, 0f3F000000;
	copysign.f32 	%f3, %f1, %f2;
	add.rz.f32 	%f4, %f1, %f3;
	cvt.rzi.f32.f32 	%f5, %f4;
	add.s64 	%rd7, %rd4, %rd5;
	st.global.f32 	[%rd7], %f5;
$L__BB13_2:
	ret;

}
	// .globl	neg_f64
.visible .entry neg_f64(
	.param .u64 .ptr .align 1 neg_f64_param_0,
	.param .u64 .ptr .align 1 neg_f64_param_1,
	.param .u32 neg_f64_param_2
)
{
	.reg .pred 	%p<2>;
	.reg .b32 	%r<6>;
	.reg .b64 	%rd<8>;
	.reg .b64 	%fd<3>;

	ld.param.u64 	%rd1, [neg_f64_param_0];
	ld.param.u64 	%rd2, [neg_f64_param_1];
	ld.param.u32 	%r2, [neg_f64_param_2];
	mov.u32 	%r3, %ctaid.x;
	mov.u32 	%r4, %ntid.x;
	mov.u32 	%r5, %tid.x;
	mad.lo.s32 	%r1, %r3, %r4, %r5;
	setp.ge.u32 	%p1, %r1, %r2;
	@%p1 bra 	$L__BB14_2;
	cvta.to.global.u64 	%rd3, %rd1;
	cvta.to.global.u64 	%rd4, %rd2;
	mul.wide.u32 	%rd5, %r1, 8;
	add.s64 	%rd6, %rd3, %rd5;
	ld.global.f64 	%fd1, [%rd6];
	neg.f64 	%fd2, %fd1;
	add.s64 	%rd7, %rd4, %rd5;
	st.global.f64 	[%rd7], %fd2;
$L__BB14_2:
	ret;

}
	// .globl	abs_f64
.visible .entry abs_f64(
	.param .u64 .ptr .align 1 abs_f64_param_0,
	.param .u64 .ptr .align 1 abs_f64_param_1,
	.param .u32 abs_f64_param_2
)
{
	.reg .pred 	%p<2>;
	.reg .b32 	%r<6>;
	.reg .b64 	%rd<8>;
	.reg .b64 	%fd<3>;

	ld.param.u64 	%rd1, [abs_f64_param_0];
	ld.param.u64 	%rd2, [abs_f64_param_1];
	ld.param.u32 	%r2, [abs_f64_param_2];
	mov.u32 	%r3, %ctaid.x;
	mov.u32 	%r4, %ntid.x;
	mov.u32 	%r5, %tid.x;
	mad.lo.s32 	%r1, %r3, %r4, %r5;
	setp.ge.u32 	%p1, %r1, %r2;
	@%p1 bra 	$L__BB15_2;
	cvta.to.global.u64 	%rd3, %rd1;
	cvta.to.global.u64 	%rd4, %rd2;
	mul.wide.u32 	%rd5, %r1, 8;
	add.s64 	%rd6, %rd3, %rd5;
	ld.global.f64 	%fd1, [%rd6];
	abs.f64 	%fd2, %fd1;
	add.s64 	%rd7, %rd4, %rd5;
	st.global.f64 	[%rd7], %fd2;
$L__BB15_2:
	ret;

}
	// .globl	sqrt_f64
.visible .entry sqrt_f64(
	.param .u64 .ptr .align 1 sqrt_f64_param_0,
	.param .u64 .ptr .align 1 sqrt_f64_param_1,
	.param .u32 sqrt_f64_param_2
)
{
	.reg .pred 	%p<2>;
	.reg .b32 	%r<6>;
	.reg .b64 	%rd<8>;
	.reg .b64 	%fd<3>;

	ld.param.u64 	%rd1, [sqrt_f64_param_0];
	ld.param.u64 	%rd2, [sqrt_f64_param_1];
	ld.param.u32 	%r2, [sqrt_f64_param_2];
	mov.u32 	%r3, %ctaid.x;
	mov.u32 	%r4, %ntid.x;
	mov.u32 	%r5, %tid.x;
	mad.lo.s32 	%r1, %r3, %r4, %r5;
	setp.ge.u32 	%p1, %r1, %r2;
	@%p1 bra 	$L__BB16_2;
	cvta.to.global.u64 	%rd3, %rd1;
	cvta.to.global.u64 	%rd4, %rd2;
	mul.wide.u32 	%rd5, %r1, 8;
	add.s64 	%rd6, %rd3, %rd5;
	ld.global.f64 	%fd1, [%rd6];
	sqrt.rn.f64 	%fd2, %fd1;
	add.s64 	%rd7, %rd4, %rd5;
	st.global.f64 	[%rd7], %fd2;
$L__BB16_2:
	ret;

}
	// .globl	exp_f64
.visible .entry exp_f64(
	.param .u64 .ptr .align 1 exp_f64_param_0,
	.param .u64 .ptr .align 1 exp_f64_param_1,
	.param .u32 exp_f64_param_2
)
{
	.reg .pred 	%p<5>;
	.reg .b32 	%r<21>;
	.reg .b32 	%f<3>;
	.reg .b64 	%rd<9>;
	.reg .b64 	%fd<26>;

	ld.param.u64 	%rd1, [exp_f64_param_0];
	ld.param.u64 	%rd2, [exp_f64_param_1];
	ld.param.u32 	%r5, [exp_f64_param_2];
	mov.u32 	%r6, %ctaid.x;
	mov.u32 	%r7, %ntid.x;
	mov.u32 	%r8, %tid.x;
	mad.lo.s32 	%r1, %r6, %r7, %r8;
	setp.ge.u32 	%p1, %r1, %r5;
	@%p1 bra 	$L__BB17_5;
	cvta.to.global.u64 	%rd3, %rd1;
	mul.wide.u32 	%rd4, %r1, 8;
	add.s64 	%rd5, %rd3, %rd4;
	ld.global.f64 	%fd1, [%rd5];
	fma.rn.f64 	%fd6, %fd1, 0d3FF71547652B82FE, 0d4338000000000000;
	{
	.reg .b32 %temp; 
	mov.b64 	{%r2, %temp}, %fd6;
	}
	mov.f64 	%fd7, 0dC338000000000000;
	add.rn.f64 	%fd8, %fd6, %fd7;
	fma.rn.f64 	%fd9, %fd8, 0dBFE62E42FEFA39EF, %fd1;
	fma.rn.f64 	%fd10, %fd8, 0dBC7ABC9E3B39803F, %fd9;
	fma.rn.f64 	%fd11, %fd10, 0d3E5ADE1569CE2BDF, 0d3E928AF3FCA213EA;
	fma.rn.f64 	%fd12, %fd11, %fd10, 0d3EC71DEE62401315;
	fma.rn.f64 	%fd13, %fd12, %fd10, 0d3EFA01997C89EB71;
	fma.rn.f64 	%fd14, %fd13, %fd10, 0d3F2A01A014761F65;
	fma.rn.f64 	%fd15, %fd14, %fd10, 0d3F56C16C1852B7AF;
	fma.rn.f64 	%fd16, %fd15, %fd10, 0d3F81111111122322;
	fma.rn.f64 	%fd17, %fd16, %fd10, 0d3FA55555555502A1;
	fma.rn.f64 	%fd18, %fd17, %fd10, 0d3FC5555555555511;
	fma.rn.f64 	%fd19, %fd18, %fd10, 0d3FE000000000000B;
	fma.rn.f64 	%fd20, %fd19, %fd10, 0d3FF0000000000000;
	fma.rn.f64 	%fd21, %fd20, %fd10, 0d3FF0000000000000;
	{
	.reg .b32 %temp; 
	mov.b64 	{%r3, %temp}, %fd21;
	}
	{
	.reg .b32 %temp; 
	mov.b64 	{%temp, %r4}, %fd21;
	}
	shl.b32 	%r9, %r2, 20;
	add.s32 	%r10, %r9, %r4;
	mov.b64 	%fd25, {%r3, %r10};
	{
	.reg .b32 %temp; 
	mov.b64 	{%temp, %r11}, %fd1;
	}
	mov.b32 	%f2, %r11;
	abs.f32 	%f1, %f2;
	setp.lt.f32 	%p2, %f1, 0f4086232B;
	@%p2 bra 	$L__BB17_4;
	setp.lt.f64 	%p3, %fd1, 0d0000000000000000;
	add.f64 	%fd22, %fd1, 0d7FF0000000000000;
	selp.f64 	%fd25, 0d0000000000000000, %fd22, %p3;
	setp.geu.f32 	%p4, %f1, 0f40874800;
	@%p4 bra 	$L__BB17_4;
	shr.u32 	%r12, %r2, 31;
	add.s32 	%r13, %r2, %r12;
	shr.s32 	%r14, %r13, 1;
	shl.b32 	%r15, %r14, 20;
	add.s32 	%r16, %r4, %r15;
	mov.b64 	%fd23, {%r3, %r16};
	sub.s32 	%r17, %r2, %r14;
	shl.b32 	%r18, %r17, 20;
	add.s32 	%r19, %r18, 1072693248;
	mov.b32 	%r20, 0;
	mov.b64 	%fd24, {%r20, %r19};
	mul.f64 	%fd25, %fd24, %fd23;
$L__BB17_4:
	cvta.to.global.u64 	%rd6, %rd2;
	add.s64 	%rd8, %rd6, %rd4;
	st.global.f64 	[%rd8], %fd25;
$L__BB17_5:
	ret;

}
	// .globl	log_f64
.visible .entry log_f64(
	.param .u64 .ptr .align 1 log_f64_param_0,
	.param .u64 .ptr .align 1 log_f64_param_1,
	.param .u32 log_f64_param_2
)
{
	.reg .pred 	%p<6>;
	.reg .b32 	%r<34>;
	.reg .b64 	%rd<9>;
	.reg .b64 	%fd<46>;

	ld.param.u64 	%rd1, [log_f64_param_0];
	ld.param.u64 	%rd2, [log_f64_param_1];
	ld.param.u32 	%r12, [log_f64_param_2];
	mov.u32 	%r13, %ctaid.x;
	mov.u32 	%r14, %ntid.x;
	mov.u32 	%r15, %tid.x;
	mad.lo.s32 	%r1, %r13, %r14, %r15;
	setp.ge.u32 	%p1, %r1, %r12;
	@%p1 bra 	$L__BB18_9;
	cvta.to.global.u64 	%rd3, %rd1;
	mul.wide.u32 	%rd4, %r1, 8;
	add.s64 	%rd5, %rd3, %rd4;
	ld.global.f64 	%fd43, [%rd5];
	{
	.reg .b32 %temp; 
	mov.b64 	{%temp, %r30}, %fd43;
	}
	{
	.reg .b32 %temp; 
	mov.b64 	{%r31, %temp}, %fd43;
	}
	setp.gt.s32 	%p2, %r30, 1048575;
	mov.b32 	%r32, -1023;
	@%p2 bra 	$L__BB18_3;
	mul.f64 	%fd43, %fd43, 0d4350000000000000;
	{
	.reg .b32 %temp; 
	mov.b64 	{%temp, %r30}, %fd43;
	}
	{
	.reg .b32 %temp; 
	mov.b64 	{%r31, %temp}, %fd43;
	}
	mov.b32 	%r32, -1077;
$L__BB18_3:
	add.s32 	%r18, %r30, -1;
	setp.gt.u32 	%p3, %r18, 2146435070;
	@%p3 bra 	$L__BB18_7;
	shr.u32 	%r21, %r30, 20;
	add.s32 	%r33, %r32, %r21;
	and.b32  	%r22, %r30, 1048575;
	or.b32  	%r23, %r22, 1072693248;
	mov.b64 	%fd44, {%r31, %r23};
	setp.lt.u32 	%p5, %r23, 1073127583;
	@%p5 bra 	$L__BB18_6;
	{
	.reg .b32 %temp; 
	mov.b64 	{%r24, %temp}, %fd44;
	}
	{
	.reg .b32 %temp; 
	mov.b64 	{%temp, %r25}, %fd44;
	}
	add.s32 	%r26, %r25, -1048576;
	mov.b64 	%fd44, {%r24, %r26};
	add.s32 	%r33, %r33, 1;
$L__BB18_6:
	add.f64 	%fd11, %fd44, 0dBFF0000000000000;
	add.f64 	%fd12, %fd44, 0d3FF0000000000000;
	rcp.approx.ftz.f64 	%fd13, %fd12;
	neg.f64 	%fd14, %fd12;
	fma.rn.f64 	%fd15, %fd14, %fd13, 0d3FF0000000000000;
	fma.rn.f64 	%fd16, %fd15, %fd15, %fd15;
	fma.rn.f64 	%fd17, %fd16, %fd13, %fd13;
	mul.f64 	%fd18, %fd11, %fd17;
	fma.rn.f64 	%fd19, %fd11, %fd17, %fd18;
	mul.f64 	%fd20, %fd19, %fd19;
	fma.rn.f64 	%fd21, %fd20, 0d3EB1380B3AE80F1E, 0d3ED0EE258B7A8B04;
	fma.rn.f64 	%fd22, %fd21, %fd20, 0d3EF3B2669F02676F;
	fma.rn.f64 	%fd23, %fd22, %fd20, 0d3F1745CBA9AB0956;
	fma.rn.f64 	%fd24, %fd23, %fd20, 0d3F3C71C72D1B5154;
	fma.rn.f64 	%fd25, %fd24, %fd20, 0d3F624924923BE72D;
	fma.rn.f64 	%fd26, %fd25, %fd20, 0d3F8999999999A3C4;
	fma.rn.f64 	%fd27, %fd26, %fd20, 0d3FB5555555555554;
	sub.f64 	%fd28, %fd11, %fd19;
	add.f64 	%fd29, %fd28, %fd28;
	neg.f64 	%fd30, %fd19;
	fma.rn.f64 	%fd31, %fd30, %fd11, %fd29;
	mul.f64 	%fd32, %fd17, %fd31;
	mul.f64 	%fd33, %fd20, %fd27;
	fma.rn.f64 	%fd34, %fd33, %fd19, %fd32;
	xor.b32  	%r27, %r33, -2147483648;
	mov.b32 	%r28, 1127219200;
	mov.b64 	%fd35, {%r27, %r28};
	mov.b32 	%r29, -2147483648;
	mov.b64 	%fd36, {%r29, %r28};
	sub.f64 	%fd37, %fd35, %fd36;
	fma.rn.f64 	%fd38, %fd37, 0d3FE62E42FEFA39EF, %fd19;
	fma.rn.f64 	%fd39, %fd37, 0dBFE62E42FEFA39EF, %fd38;
	sub.f64 	%fd40, %fd39, %fd19;
	sub.f64 	%fd41, %fd34, %fd40;
	fma.rn.f64 	%fd42, %fd37, 0d3C7ABC9E3B39803F, %fd41;
	add.f64 	%fd45, %fd38, %fd42;
	bra.uni 	$L__BB18_8;
$L__BB18_7:
	fma.rn.f64 	%fd10, %fd43, 0d7FF0000000000000, 0d7FF0000000000000;
	{
	.reg .b32 %temp; 
	mov.b64 	{%temp, %r19}, %fd43;
	}
	and.b32  	%r20, %r19, 2147483647;
	setp.eq.s32 	%p4, %r20, 0;
	selp.f64 	%fd45, 0dFFF0000000000000, %fd10, %p4;
$L__BB18_8:
	cvta.to.global.u64 	%rd6, %rd2;
	add.s64 	%rd8, %rd6, %rd4;
	st.global.f64 	[%rd8], %fd45;
$L__BB18_9:
	ret;

}
	// .globl	sin_f64
.visible .entry sin_f64(
	.param .u64 .ptr .align 1 sin_f64_param_0,
	.param .u64 .ptr .align 1 sin_f64_param_1,
	.param .u32 sin_f64_param_2
)
{
	.reg .pred 	%p<6>;
	.reg .b32 	%r<15>;
	.reg .b64 	%rd<13>;
	.reg .b64 	%fd<34>;

	ld.param.u64 	%rd1, [sin_f64_param_0];
	ld.param.u64 	%rd2, [sin_f64_param_1];
	ld.param.u32 	%r5, [sin_f64_param_2];
	mov.u32 	%r6, %ctaid.x;
	mov.u32 	%r7, %ntid.x;
	mov.u32 	%r8, %tid.x;
	mad.lo.s32 	%r1, %r6, %r7, %r8;
	setp.ge.u32 	%p1, %r1, %r5;
	@%p1 bra 	$L__BB19_6;
	cvta.to.global.u64 	%rd3, %rd1;
	mul.wide.u32 	%rd4, %r1, 8;
	add.s64 	%rd5, %rd3, %rd4;
	ld.global.f64 	%fd1, [%rd5];
	abs.f64 	%fd2, %fd1;
	setp.neu.f64 	%p2, %fd2, 0d7FF0000000000000;
	@%p2 bra 	$L__BB19_3;
	mov.f64 	%fd12, 0d0000000000000000;
	mul.rn.f64 	%fd33, %fd1, %fd12;
	mov.b32 	%r14, 0;
	bra.uni 	$L__BB19_5;
$L__BB19_3:
	mul.f64 	%fd7, %fd1, 0d3FE45F306DC9C883;
	cvt.rni.s32.f64 	%r14, %fd7;
	cvt.rn.f64.s32 	%fd8, %r14;
	fma.rn.f64 	%fd9, %fd8, 0dBFF921FB54442D18, %fd1;
	fma.rn.f64 	%fd10, %fd8, 0dBC91A62633145C00, %fd9;
	fma.rn.f64 	%fd33, %fd8, 0dB97B839A252049C0, %fd10;
	setp.ltu.f64 	%p3, %fd2, 0d41E0000000000000;
	@%p3 bra 	$L__BB19_5;
	{ // callseq 0, 0
	.param .b64 param0;
	st.param.f64 	[param0], %fd1;
	.param .align 16 .b8 retval0[16];
	call.uni (retval0), 
	__internal_trig_reduction_slowpathd, 
	(
	param0
	);
	ld.param.f64 	%fd33, [retval0];
	ld.param.b32 	%r14, [retval0+8];
	} // callseq 0
$L__BB19_5:
	shl.b32 	%r11, %r14, 6;
	cvt.u64.u32 	%rd6, %r11;
	and.b64  	%rd7, %rd6, 64;
	mov.u64 	%rd8, __cudart_sin_cos_coeffs;
	add.s64 	%rd9, %rd8, %rd7;
	mul.rn.f64 	%fd13, %fd33, %fd33;
	and.b32  	%r12, %r14, 1;
	setp.eq.b32 	%p4, %r12, 1;
	selp.f64 	%fd14, 0dBDA8FF8320FD8164, 0d3DE5DB65F9785EBA, %p4;
	ld.global.nc.v2.f64 	{%fd15, %fd16}, [%rd9];
	fma.rn.f64 	%fd17, %fd14, %fd13, %fd15;
	fma.rn.f64 	%fd18, %fd17, %fd13, %fd16;
	ld.global.nc.v2.f64 	{%fd19, %fd20}, [%rd9+16];
	fma.rn.f64 	%fd21, %fd18, %fd13, %fd19;
	fma.rn.f64 	%fd22, %fd21, %fd13, %fd20;
	ld.global.nc.v2.f64 	{%fd23, %fd24}, [%rd9+32];
	fma.rn.f64 	%fd25, %fd22, %fd13, %fd23;
	fma.rn.f64 	%fd26, %fd25, %fd13, %fd24;
	fma.rn.f64 	%fd27, %fd26, %fd33, %fd33;
	fma.rn.f64 	%fd28, %fd26, %fd13, 0d3FF0000000000000;
	selp.f64 	%fd29, %fd28, %fd27, %p4;
	and.b32  	%r13, %r14, 2;
	setp.eq.s32 	%p5, %r13, 0;
	mov.f64 	%fd30, 0d0000000000000000;
	sub.f64 	%fd31, %fd30, %fd29;
	selp.f64 	%fd32, %fd29, %fd31, %p5;
	cvta.to.global.u64 	%rd10, %rd2;
	add.s64 	%rd12, %rd10, %rd4;
	st.global.f64 	[%rd12], %fd32;
$L__BB19_6:
	ret;

}
	// .globl	cos_f64
.visible .entry cos_f64(
	.param .u64 .ptr .align 1 cos_f64_param_0,
	.param .u64 .ptr .align 1 cos_f64_param_1,
	.param .u32 cos_f64_param_2
)
{
	.reg .pred 	%p<6>;
	.reg .b32 	%r<18>;
	.reg .b64 	%rd<13>;
	.reg .b64 	%fd<36>;

	ld.param.u64 	%rd1, [cos_f64_param_0];
	ld.param.u64 	%rd2, [cos_f64_param_1];
	ld.param.u32 	%r7, [cos_f64_param_2];
	mov.u32 	%r8, %ctaid.x;
	mov.u32 	%r9, %ntid.x;
	mov.u32 	%r10, %tid.x;
	mad.lo.s32 	%r1, %r8, %r9, %r10;
	setp.ge.u32 	%p1, %r1, %r7;
	@%p1 bra 	$L__BB20_7;
	cvta.to.global.u64 	%rd3, %rd1;
	mul.wide.u32 	%rd4, %r1, 8;
	add.s64 	%rd5, %rd3, %rd4;
	ld.global.f64 	%fd1, [%rd5];
	abs.f64 	%fd2, %fd1;
	setp.neu.f64 	%p2, %fd2, 0d7FF0000000000000;
	@%p2 bra 	$L__BB20_3;
	mov.f64 	%fd13, 0d0000000000000000;
	mul.rn.f64 	%fd35, %fd1, %fd13;
	mov.b32 	%r17, 1;
	bra.uni 	$L__BB20_6;
$L__BB20_3:
	mul.f64 	%fd8, %fd1, 0d3FE45F306DC9C883;
	cvt.rni.s32.f64 	%r16, %fd8;
	cvt.rn.f64.s32 	%fd9, %r16;
	fma.rn.f64 	%fd10, %fd9, 0dBFF921FB54442D18, %fd1;
	fma.rn.f64 	%fd11, %fd9, 0dBC91A62633145C00, %fd10;
	fma.rn.f64 	%fd35, %fd9, 0dB97B839A252049C0, %fd11;
	setp.ltu.f64 	%p3, %fd2, 0d41E0000000000000;
	@%p3 bra 	$L__BB20_5;
	{ // callseq 1, 0
	.param .b64 param0;
	st.param.f64 	[param0], %fd1;
	.param .align 16 .b8 retval0[16];
	call.uni (retval0), 
	__internal_trig_reduction_slowpathd, 
	(
	param0
	);
	ld.param.f64 	%fd35, [retval0];
	ld.param.b32 	%r16, [retval0+8];
	} // callseq 1
$L__BB20_5:
	add.s32 	%r17, %r16, 1;
$L__BB20_6:
	shl.b32 	%r13, %r17, 6;
	cvt.u64.u32 	%rd6, %r13;
	and.b64  	%rd7, %rd6, 64;
	mov.u64 	%rd8, __cudart_sin_cos_coeffs;
	add.s64 	%rd9, %rd8, %rd7;
	mul.rn.f64 	%fd14, %fd35, %fd35;
	and.b32  	%r14, %r17, 1;
	setp.eq.b32 	%p4, %r14, 1;
	selp.f64 	%fd15, 0dBDA8FF8320FD8164, 0d3DE5DB65F9785EBA, %p4;
	ld.global.nc.v2.f64 	{%fd16, %fd17}, [%rd9];
	fma.rn.f64 	%fd18, %fd15, %fd14, %fd16;
	fma.rn.f64 	%fd19, %fd18, %fd14, %fd17;
	ld.global.nc.v2.f64 	{%fd20, %fd21}, [%rd9+16];
	fma.rn.f64 	%fd22, %fd19, %fd14, %fd20;
	fma.rn.f64 	%fd23, %fd22, %fd14, %fd21;
	ld.global.nc.v2.f64 	{%fd24, %fd25}, [%rd9+32];
	fma.rn.f64 	%fd26, %fd23, %fd14, %fd24;
	fma.rn.f64 	%fd27, %fd26, %fd14, %fd25;
	fma.rn.f64 	%fd28, %fd27, %fd35, %fd35;
	fma.rn.f64 	%fd29, %fd27, %fd14, 0d3FF0000000000000;
	selp.f64 	%fd30, %fd29, %fd28, %p4;
	and.b32  	%r15, %r17, 2;
	setp.eq.s32 	%p5, %r15, 0;
	mov.f64 	%fd31, 0d0000000000000000;
	sub.f64 	%fd32, %fd31, %fd30;
	selp.f64 	%fd33, %fd30, %fd32, %p5;
	cvta.to.global.u64 	%rd10, %rd2;
	add.s64 	%rd12, %rd10, %rd4;
	st.global.f64 	[%rd12], %fd33;
$L__BB20_7:
	ret;

}
	// .globl	tan_f64
.visible .entry tan_f64(
	.param .u64 .ptr .align 1 tan_f64_param_0,
	.param .u64 .ptr .align 1 tan_f64_param_1,
	.param .u32 tan_f64_param_2
)
{
	.reg .pred 	%p<9>;
	.reg .b32 	%r<12>;
	.reg .b64 	%rd<9>;
	.reg .b64 	%fd<47>;

	ld.param.u64 	%rd1, [tan_f64_param_0];
	ld.param.u64 	%rd2, [tan_f64_param_1];
	ld.param.u32 	%r5, [tan_f64_param_2];
	mov.u32 	%r6, %ctaid.x;
	mov.u32 	%r7, %ntid.x;
	mov.u32 	%r8, %tid.x;
	mad.lo.s32 	%r1, %r6, %r7, %r8;
	setp.ge.u32 	%p3, %r1, %r5;
	@%p3 bra 	$L__BB21_9;
	cvta.to.global.u64 	%rd3, %rd1;
	mul.wide.u32 	%rd4, %r1, 8;
	add.s64 	%rd5, %rd3, %rd4;
	ld.global.f64 	%fd1, [%rd5];
	abs.f64 	%fd2, %fd1;
	setp.neu.f64 	%p4, %fd2, 0d7FF0000000000000;
	@%p4 bra 	$L__BB21_3;
	mov.f64 	%fd17, 0d0000000000000000;
	mul.rn.f64 	%fd45, %fd1, %fd17;
	mov.pred 	%p8, -1;
	bra.uni 	$L__BB21_6;
$L__BB21_3:
	mul.f64 	%fd12, %fd1, 0d3FE45F306DC9C883;
	cvt.rni.s32.f64 	%r11, %fd12;
	cvt.rn.f64.s32 	%fd13, %r11;
	fma.rn.f64 	%fd14, %fd13, 0dBFF921FB54442D18, %fd1;
	fma.rn.f64 	%fd15, %fd13, 0dBC91A62633145C00, %fd14;
	fma.rn.f64 	%fd45, %fd13, 0dB97B839A252049C0, %fd15;
	setp.ltu.f64 	%p5, %fd2, 0d41E0000000000000;
	@%p5 bra 	$L__BB21_5;
	{ // callseq 2, 0
	.param .b64 param0;
	st.param.f64 	[param0], %fd1;
	.param .align 16 .b8 retval0[16];
	call.uni (retval0), 
	__internal_trig_reduction_slowpathd, 
	(
	param0
	);
	ld.param.f64 	%fd45, [retval0];
	ld.param.b32 	%r11, [retval0+8];
	} // callseq 2
$L__BB21_5:
	and.b32  	%r10, %r11, 1;
	setp.eq.b32 	%p6, %r10, 1;
	not.pred 	%p8, %p6;
$L__BB21_6:
	mul.f64 	%fd18, %fd45, %fd45;
	fma.rn.f64 	%fd19, %fd18, 0d3EE48DAC2799BCB9, 0dBEF9757C5B27EBB1;
	fma.rn.f64 	%fd20, %fd19, %fd18, 0d3F0980E90FD91E04;
	fma.rn.f64 	%fd21, %fd20, %fd18, 0dBEFAE2B0417D7E1D;
	fma.rn.f64 	%fd22, %fd21, %fd18, 0d3F119F5341BFBA57;
	fma.rn.f64 	%fd23, %fd22, %fd18, 0d3F15E791A00F6919;
	fma.rn.f64 	%fd24, %fd23, %fd18, 0d3F2FF2E7FADEC73A;
	fma.rn.f64 	%fd25, %fd24, %fd18, 0d3F434BC1B206DA62;
	fma.rn.f64 	%fd26, %fd25, %fd18, 0d3F57DB18EF2F83F9;
	fma.rn.f64 	%fd27, %fd26, %fd18, 0d3F6D6D2E7AE49FBC;
	fma.rn.f64 	%fd28, %fd27, %fd18, 0d3F8226E3A816A776;
	fma.rn.f64 	%fd29, %fd28, %fd18, 0d3F9664F485D25660;
	fma.rn.f64 	%fd30, %fd29, %fd18, 0d3FABA1BA1BABF31D;
	fma.rn.f64 	%fd31, %fd30, %fd18, 0d3FC11111111105D2;
	fma.rn.f64 	%fd32, %fd31, %fd18, 0d3FD555555555555E;
	mul.f64 	%fd8, %fd18, %fd32;
	fma.rn.f64 	%fd46, %fd8, %fd45, %fd45;
	@%p8 bra 	$L__BB21_8;
	sub.f64 	%fd33, %fd46, %fd45;
	neg.f64 	%fd34, %fd33;
	fma.rn.f64 	%fd35, %fd8, %fd45, %fd34;
	rcp.approx.ftz.f64 	%fd36, %fd46;
	neg.f64 	%fd37, %fd46;
	fma.rn.f64 	%fd38, %fd37, %fd36, 0d3FF0000000000000;
	fma.rn.f64 	%fd39, %fd38, %fd38, %fd38;
	fma.rn.f64 	%fd40, %fd39, %fd36, %fd36;
	neg.f64 	%fd41, %fd40;
	fma.rn.f64 	%fd42, %fd46, %fd41, 0d3FF0000000000000;
	fma.rn.f64 	%fd43, %fd41, %fd35, %fd42;
	fma.rn.f64 	%fd46, %fd43, %fd41, %fd41;
$L__BB21_8:
	cvta.to.global.u64 	%rd6, %rd2;
	add.s64 	%rd8, %rd6, %rd4;
	st.global.f64 	[%rd8], %fd46;
$L__BB21_9:
	ret;

}
	// .globl	tanh_f64
.visible .entry tanh_f64(
	.param .u64 .ptr .align 1 tanh_f64_param_0,
	.param .u64 .ptr .align 1 tanh_f64_param_1,
	.param .u32 tanh_f64_param_2
)
{
	.reg .pred 	%p<4>;
	.reg .b32 	%r<9>;
	.reg .b32 	%f<5>;
	.reg .b64 	%rd<9>;
	.reg .b64 	%fd<47>;

	ld.param.u64 	%rd1, [tanh_f64_param_0];
	ld.param.u64 	%rd2, [tanh_f64_param_1];
	ld.param.u32 	%r3, [tanh_f64_param_2];
	mov.u32 	%r4, %ctaid.x;
	mov.u32 	%r5, %ntid.x;
	mov.u32 	%r6, %tid.x;
	mad.lo.s32 	%r1, %r4, %r5, %r6;
	setp.ge.u32 	%p1, %r1, %r3;
	@%p1 bra 	$L__BB22_5;
	cvta.to.global.u64 	%rd3, %rd1;
	mul.wide.u32 	%rd4, %r1, 8;
	add.s64 	%rd5, %rd3, %rd4;
	ld.global.f64 	%fd1, [%rd5];
	{
	.reg .b32 %temp; 
	mov.b64 	{%temp, %r7}, %fd1;
	}
	and.b32  	%r2, %r7, 2147483647;
	{
	.reg .b32 %temp; 
	mov.b64 	{%r8, %temp}, %fd1;
	}
	mov.b64 	%fd2, {%r8, %r2};
	setp.ltu.f64 	%p2, %fd2, 0d3FE4F92224DD2F1A;
	@%p2 bra 	$L__BB22_3;
	add.f64 	%fd6, %fd2, %fd2;
	cvt.rn.f32.f64 	%f1, %fd6;
	mul.f32 	%f2, %f1, 0f3FB8AA3B;
	cvt.rni.f32.f32 	%f3, %f2;
	cvt.f64.f32 	%fd7, %f3;
	fma.rn.f64 	%fd8, %fd7, 0dBFE62E42FEFA39EF, %fd6;
	fma.rn.f64 	%fd9, %fd8, 0d3E5AE904A4741B81, 0d3E928A27F89B6999;
	fma.rn.f64 	%fd10, %fd9, %fd8, 0d3EC71DE715FF7E07;
	fma.rn.f64 	%fd11, %fd10, %fd8, 0d3EFA019A6B0AC45A;
	fma.rn.f64 	%fd12, %fd11, %fd8, 0d3F2A01A017EED94F;
	fma.rn.f64 	%fd13, %fd12, %fd8, 0d3F56C16C17F2A71B;
	fma.rn.f64 	%fd14, %fd13, %fd8, 0d3F811111111173C4;
	fma.rn.f64 	%fd15, %fd14, %fd8, 0d3FA555555555211A;
	fma.rn.f64 	%fd16, %fd15, %fd8, 0d3FC5555555555540;
	fma.rn.f64 	%fd17, %fd16, %fd8, 0d3FE0000000000005;
	mul.f64 	%fd18, %fd8, %fd17;
	fma.rn.f64 	%fd19, %fd18, %fd8, %fd8;
	ex2.approx.ftz.f32 	%f4, %f3;
	cvt.f64.f32 	%fd20, %f4;
	mov.f64 	%fd21, 0d3FF0000000000000;
	sub.f64 	%fd22, %fd21, %fd20;
	neg.f64 	%fd23, %fd19;
	fma.rn.f64 	%fd24, %fd23, %fd20, %fd22;
	mov.f64 	%fd25, 0d4000000000000000;
	sub.f64 	%fd26, %fd25, %fd24;
	rcp.approx.ftz.f64 	%fd27, %fd26;
	neg.f64 	%fd28, %fd26;
	fma.rn.f64 	%fd29, %fd28, %fd27, 0d3FF0000000000000;
	fma.rn.f64 	%fd30, %fd29, %fd29, %fd29;
	fma.rn.f64 	%fd31, %fd30, %fd27, %fd27;
	fma.rn.f64 	%fd32, %fd31, 0dC000000000000000, 0d3FF0000000000000;
	setp.gt.u32 	%p3, %r2, 1077088193;
	selp.f64 	%fd33, 0d3FF0000000000000, %fd32, %p3;
	copysign.f64 	%fd46, %fd1, %fd33;
	bra.uni 	$L__BB22_4;
$L__BB22_3:
	mul.f64 	%fd34, %fd1, %fd1;
	fma.rn.f64 	%fd35, %fd34, 0dBEF0BC46E2F5E964, 0d3F14359F420AFC3D;
	fma.rn.f64 	%fd36, %fd35, %fd34, 0dBF2DF9F0728C5D84;
	fma.rn.f64 	%fd37, %fd36, %fd34, 0d3F4337D1CEC4F033;
	fma.rn.f64 	%fd38, %fd37, %fd34, 0dBF57D6E9674335B3;
	fma.rn.f64 	%fd39, %fd38, %fd34, 0d3F6D6D000D7AAD3D;
	fma.rn.f64 	%fd40, %fd39, %fd34, 0dBF8226E1F3CF1EF5;
	fma.rn.f64 	%fd41, %fd40, %fd34, 0d3F9664F47EC0C8CF;
	fma.rn.f64 	%fd42, %fd41, %fd34, 0dBFABA1BA1B80AB40;
	fma.rn.f64 	%fd43, %fd42, %fd34, 0d3FC111111110FA4A;
	fma.rn.f64 	%fd44, %fd43, %fd34, 0dBFD5555555555550;
	fma.rn.f64 	%fd45, %fd44, %fd34, 0d0000000000000000;
	fma.rn.f64 	%fd46, %fd45, %fd1, %fd1;
$L__BB22_4:
	cvta.to.global.u64 	%rd6, %rd2;
	add.s64 	%rd8, %rd6, %rd4;
	st.global.f64 	[%rd8], %fd46;
$L__BB22_5:
	ret;

}
	// .globl	recip_f64
.visible .entry recip_f64(
	.param .u64 .ptr .align 1 recip_f64_param_0,
	.param .u64 .ptr .align 1 recip_f64_param_1,
	.param .u32 recip_f64_param_2
)
{
	.reg .pred 	%p<2>;
	.reg .b32 	%r<6>;
	.reg .b64 	%rd<8>;
	.reg .b64 	%fd<3>;

	ld.param.u64 	%rd1, [recip_f64_param_0];
	ld.param.u64 	%rd2, [recip_f64_param_1];
	ld.param.u32 	%r2, [recip_f64_param_2];
	mov.u32 	%r3, %ctaid.x;
	mov.u32 	%r4, %ntid.x;
	mov.u32 	%r5, %tid.x;
	mad.lo.s32 	%r1, %r3, %r4, %r5;
	setp.ge.u32 	%p1, %r1, %r2;
	@%p1 bra 	$L__BB23_2;
	cvta.to.global.u64 	%rd3, %rd1;
	cvta.to.global.u64 	%rd4, %rd2;
	mul.wide.u32 	%rd5, %r1, 8;
	add.s64 	%rd6, %rd3, %rd5;
	ld.global.f64 	%fd1, [%rd6];
	rcp.rn.f64 	%fd2, %fd1;
	add.s64 	%rd7, %rd4, %rd5;
	st.global.f64 	[%rd7], %fd2;
$L__BB23_2:
	ret;

}
	// .globl	square_f64
.visible .entry square_f64(
	.param .u64 .ptr .align 1 square_f64_param_0,
	.param .u64 .ptr .align 1 square_f64_param_1,
	.param .u32 square_f64_param_2
)
{
	.reg .pred 	%p<2>;
	.reg .b32 	%r<6>;
	.reg .b64 	%rd<8>;
	.reg .b64 	%fd<3>;

	ld.param.u64 	%rd1, [square_f64_param_0];
	ld.param.u64 	%rd2, [square_f64_param_1];
	ld.param.u32 	%r2, [square_f64_param_2];
	mov.u32 	%r3, %ctaid.x;
	mov.u32 	%r4, %ntid.x;
	mov.u32 	%r5, %tid.x;
	mad.lo.s32 	%r1, %r3, %r4, %r5;
	setp.ge.u32 	%p1, %r1, %r2;
	@%p1 bra 	$L__BB24_2;
	cvta.to.global.u64 	%rd3, %rd1;
	cvta.to.global.u64 	%rd4, %rd2;
	mul.wide.u32 	%rd5, %r1, 8;
	add.s64 	%rd6, %rd3, %rd5;
	ld.global.f64 	%fd1, [%rd6];
	mul.f64 	%fd2, %fd1, %fd1;
	add.s64 	%rd7, %rd4, %rd5;
	st.global.f64 	[%rd7], %fd2;
$L__BB24_2:
	ret;

}
	// .globl	floor_f64
.visible .entry floor_f64(
	.param .u64 .ptr .align 1 floor_f64_param_0,
	.param .u64 .ptr .align 1 floor_f64_param_1,
	.param .u32 floor_f64_param_2
)
{
	.reg .pred 	%p<2>;
	.reg .b32 	%r<6>;
	.reg .b64 	%rd<8>;
	.reg .b64 	%fd<3>;

	ld.param.u64 	%rd1, [floor_f64_param_0];
	ld.param.u64 	%rd2, [floor_f64_param_1];
	ld.param.u32 	%r2, [floor_f64_param_2];
	mov.u32 	%r3, %ctaid.x;
	mov.u32 	%r4, %ntid.x;
	mov.u32 	%r5, %tid.x;
	mad.lo.s32 	%r1, %r3, %r4, %r5;
	setp.ge.u32 	%p1, %r1, %r2;
	@%p1 bra 	$L__BB25_2;
	cvta.to.global.u64 	%rd3, %rd1;
	cvta.to.global.u64 	%rd4, %rd2;
	mul.wide.u32 	%rd5, %r1, 8;
	add.s64 	%rd6, %rd3, %rd5;
	ld.global.f64 	%fd1, [%rd6];
	cvt.rmi.f64.f64 	%fd2, %fd1;
	add.s64 	%rd7, %rd4, %rd5;
	st.global.f64 	[%rd7], %fd2;
$L__BB25_2:
	ret;

}
	// .globl	ceil_f64
.visible .entry ceil_f64(
	.param .u64 .ptr .align 1 ceil_f64_param_0,
	.param .u64 .ptr .align 1 ceil_f64_param_1,
	.param .u32 ceil_f64_param_2
)
{
	.reg .pred 	%p<2>;
	.reg .b32 	%r<6>;
	.reg .b64 	%rd<8>;
	.reg .b64 	%fd<3>;

	ld.param.u64 	%rd1, [ceil_f64_param_0];
	ld.param.u64 	%rd2, [ceil_f64_param_1];
	ld.param.u32 	%r2, [ceil_f64_param_2];
	mov.u32 	%r3, %ctaid.x;
	mov.u32 	%r4, %ntid.x;
	mov.u32 	%r5, %tid.x;
	mad.lo.s32 	%r1, %r3, %r4, %r5;
	setp.ge.u32 	%p1, %r1, %r2;
	@%p1 bra 	$L__BB26_2;
	cvta.to.global.u64 	%rd3, %rd1;
	cvta.to.global.u64 	%rd4, %rd2;
	mul.wide.u32 	%rd5, %r1, 8;
	add.s64 	%rd6, %rd3, %rd5;
	ld.global.f64 	%fd1, [%rd6];
	cvt.rpi.f64.f64 	%fd2, %fd1;
	add.s64 	%rd7, %rd4, %rd5;
	st.global.f64 	[%rd7], %fd2;
$L__BB26_2:
	ret;

}
	// .globl	round_f64
.visible .entry round_f64(
	.param .u64 .ptr .align 1 round_f64_param_0,
	.param .u64 .ptr .align 1 round_f64_param_1,
	.param .u32 round_f64_param_2
)
{
	.reg .pred 	%p<2>;
	.reg .b32 	%r<6>;
	.reg .b64 	%rd<8>;
	.reg .b64 	%fd<6>;

	ld.param.u64 	%rd1, [round_f64_param_0];
	ld.param.u64 	%rd2, [round_f64_param_1];
	ld.param.u32 	%r2, [round_f64_param_2];
	mov.u32 	%r3, %ctaid.x;
	mov.u32 	%r4, %ntid.x;
	mov.u32 	%r5, %tid.x;
	mad.lo.s32 	%r1, %r3, %r4, %r5;
	setp.ge.u32 	%p1, %r1, %r2;
	@%p1 bra 	$L__BB27_2;
	cvta.to.global.u64 	%rd3, %rd1;
	cvta.to.global.u64 	%rd4, %rd2;
	mul.wide.u32 	%rd5, %r1, 8;
	add.s64 	%rd6, %rd3, %rd5;
	ld.global.f64 	%fd1, [%rd6];
	mov.f64 	%fd2, 0d3FE0000000000000;
	copysign.f64 	%fd3, %fd1, %fd2;
	add.rz.f64 	%fd4, %fd1, %fd3;
	cvt.rzi.f64.f64 	%fd5, %fd4;
	add.s64 	%rd7, %rd4, %rd5;
	st.global.f64 	[%rd7], %fd5;
$L__BB27_2:
	ret;

}
	// .globl	neg_i32
.visible .entry neg_i32(
	.param .u64 .ptr .align 1 neg_i32_param_0,
	.param .u64 .ptr .align 1 neg_i32_param_1,
	.param .u32 neg_i32_param_2
)
{
	.reg .pred 	%p<2>;
	.reg .b32 	%r<8>;
	.reg .b64 	%rd<8>;

	ld.param.u64 	%rd1, [neg_i32_param_0];
	ld.param.u64 	%rd2, [neg_i32_param_1];
	ld.param.u32 	%r2, [neg_i32_param_2];
	mov.u32 	%r3, %ctaid.x;
	mov.u32 	%r4, %ntid.x;
	mov.u32 	%r5, %tid.x;
	mad.lo.s32 	%r1, %r3, %r4, %r5;
	setp.ge.u32 	%p1, %r1, %r2;
	@%p1 bra 	$L__BB28_2;
	cvta.to.global.u64 	%rd3, %rd1;
	cvta.to.global.u64 	%rd4, %rd2;
	mul.wide.u32 	%rd5, %r1, 4;
	add.s64 	%rd6, %rd3, %rd5;
	ld.global.u32 	%r6, [%rd6];
	neg.s32 	%r7, %r6;
	add.s64 	%rd7, %rd4, %rd5;
	st.global.u32 	[%rd7], %r7;
$L__BB28_2:
	ret;

}
	// .globl	abs_i32
.visible .entry abs_i32(
	.param .u64 .ptr .align 1 abs_i32_param_0,
	.param .u64 .ptr .align 1 abs_i32_param_1,
	.param .u32 abs_i32_param_2
)
{
	.reg .pred 	%p<2>;
	.reg .b32 	%r<8>;
	.reg .b64 	%rd<8>;

	ld.param.u64 	%rd1, [abs_i32_param_0];
	ld.param.u64 	%rd2, [abs_i32_param_1];
	ld.param.u32 	%r2, [abs_i32_param_2];
	mov.u32 	%r3, %ctaid.x;
	mov.u32 	%r4, %ntid.x;
	mov.u32 	%r5, %tid.x;
	mad.lo.s32 	%r1, %r3, %r4, %r5;
	setp.ge.u32 	%p1, %r1, %r2;
	@%p1 bra 	$L__BB29_2;
	cvta.to.global.u64 	%rd3, %rd1;
	cvta.to.global.u64 	%rd4, %rd2;
	mul.wide.u32 	%rd5, %r1, 4;
	add.s64 	%rd6, %rd3, %rd5;
	ld.global.u32 	%r6, [%rd6];
	abs.s32 	%r7, %r6;
	add.s64 	%rd7, %rd4, %rd5;
	st.global.u32 	[%rd7], %r7;
$L__BB29_2:
	ret;

}
	// .globl	square_i32
.visible .entry square_i32(
	.param .u64 .ptr .align 1 square_i32_param_0,
	.param .u64 .ptr .align 1 square_i32_param_1,
	.param .u32 square_i32_param_2
)
{
	.reg .pred 	%p<2>;
	.reg .b32 	%r<8>;
	.reg .b64 	%rd<8>;

	ld.param.u64 	%rd1, [square_i32_param_0];
	ld.param.u64 	%rd2, [square_i32_param_1];
	ld.param.u32 	%r2, [square_i32_param_2];
	mov.u32 	%r3, %ctaid.x;
	mov.u32 	%r4, %ntid.x;
	mov.u32 	%r5, %tid.x;
	mad.lo.s32 	%r1, %r3, %r4, %r5;
	setp.ge.u32 	%p1, %r1, %r2;
	@%p1 bra 	$L__BB30_2;
	cvta.to.global.u64 	%rd3, %rd1;
	cvta.to.global.u64 	%rd4, %rd2;
	mul.wide.u32 	%rd5, %r1, 4;
	add.s64 	%rd6, %rd3, %rd5;
	ld.global.u32 	%r6, [%rd6];
	mul.lo.s32 	%r7, %r6, %r6;
	add.s64 	%rd7, %rd4, %rd5;
	st.global.u32 	[%rd7], %r7;
$L__BB30_2:
	ret;

}
	// .globl	neg_i64
.visible .entry neg_i64(
	.param .u64 .ptr .align 1 neg_i64_param_0,
	.param .u64 .ptr .align 1 neg_i64_param_1,
	.param .u32 neg_i64_param_2
)
{
	.reg .pred 	%p<2>;
	.reg .b32 	%r<6>;
	.reg .b64 	%rd<10>;

	ld.param.u64 	%rd1, [neg_i64_param_0];
	ld.param.u64 	%rd2, [neg_i64_param_1];
	ld.param.u32 	%r2, [neg_i64_param_2];
	mov.u32 	%r3, %ctaid.x;
	mov.u32 	%r4, %ntid.x;
	mov.u32 	%r5, %tid.x;
	mad.lo.s32 	%r1, %r3, %r4, %r5;
	setp.ge.u32 	%p1, %r1, %r2;
	@%p1 bra 	$L__BB31_2;
	cvta.to.global.u64 	%rd3, %rd1;
	cvta.to.global.u64 	%rd4, %rd2;
	mul.wide.u32 	%rd5, %r1, 8;
	add.s64 	%rd6, %rd3, %rd5;
	ld.global.u64 	%rd7, [%rd6];
	neg.s64 	%rd8, %rd7;
	add.s64 	%rd9, %rd4, %rd5;
	st.global.u64 	[%rd9], %rd8;
$L__BB31_2:
	ret;

}
	// .globl	abs_i64
.visible .entry abs_i64(
	.param .u64 .ptr .align 1 abs_i64_param_0,
	.param .u64 .ptr .align 1 abs_i64_param_1,
	.param .u32 abs_i64_param_2
)
{
	.reg .pred 	%p<2>;
	.reg .b32 	%r<6>;
	.reg .b64 	%rd<10>;

	ld.param.u64 	%rd1, [abs_i64_param_0];
	ld.param.u64 	%rd2, [abs_i64_param_1];
	ld.param.u32 	%r2, [abs_i64_param_2];
	mov.u32 	%r3, %ctaid.x;
	mov.u32 	%r4, %ntid.x;
	mov.u32 	%r5, %tid.x;
	mad.lo.s32 	%r1, %r3, %r4, %r5;
	setp.ge.u32 	%p1, %r1, %r2;
	@%p1 bra 	$L__BB32_2;
	cvta.to.global.u64 	%rd3, %rd1;
	cvta.to.global.u64 	%rd4, %rd2;
	mul.wide.u32 	%rd5, %r1, 8;
	add.s64 	%rd6, %rd3, %rd5;
	ld.global.u64 	%rd7, [%rd6];
	abs.s64 	%rd8, %rd7;
	add.s64 	%rd9, %rd4, %rd5;
	st.global.u64 	[%rd9], %rd8;
$L__BB32_2:
	ret;

}
	// .globl	square_i64
.visible .entry square_i64(
	.param .u64 .ptr .align 1 square_i64_param_0,
	.param .u64 .ptr .align 1 square_i64_param_1,
	.param .u32 square_i64_param_2
)
{
	.reg .pred 	%p<2>;
	.reg .b32 	%r<6>;
	.reg .b64 	%rd<10>;

	ld.param.u64 	%rd1, [square_i64_param_0];
	ld.param.u64 	%rd2, [square_i64_param_1];
	ld.param.u32 	%r2, [square_i64_param_2];
	mov.u32 	%r3, %ctaid.x;
	mov.u32 	%r4, %ntid.x;
	mov.u32 	%r5, %tid.x;
	mad.lo.s32 	%r1, %r3, %r4, %r5;
	setp.ge.u32 	%p1, %r1, %r2;
	@%p1 bra 	$L__BB33_2;
	cvta.to.global.u64 	%rd3, %rd1;
	cvta.to.global.u64 	%rd4, %rd2;
	mul.wide.u32 	%rd5, %r1, 8;
	add.s64 	%rd6, %rd3, %rd5;
	ld.global.u64 	%rd7, [%rd6];
	mul.lo.s64 	%rd8, %rd7, %rd7;
	add.s64 	%rd9, %rd4, %rd5;
	st.global.u64 	[%rd9], %rd8;
$L__BB33_2:
	ret;

}
.func  (.param .align 16 .b8 func_retval0[16]) __internal_trig_reduction_slowpathd(
	.param .b64 __internal_trig_reduction_slowpathd_param_0
)
{
	.local .align 8 .b8 	__local_depot34[40];
	.reg .b64 	%SP;
	.reg .b64 	%SPL;
	.reg .pred 	%p<10>;
	.reg .b32 	%r<47>;
	.reg .b64 	%rd<74>;
	.reg .b64 	%fd<5>;

	mov.u64 	%SPL, __local_depot34;
	ld.param.f64 	%fd4, [__internal_trig_reduction_slowpathd_param_0];
	add.u64 	%rd1, %SPL, 0;
	{
	.reg .b32 %temp; 
	mov.b64 	{%temp, %r1}, %fd4;
	}
	shr.u32 	%r2, %r1, 20;
	and.b32  	%r3, %r2, 2047;
	setp.eq.s32 	%p1, %r3, 2047;
	mov.b32 	%r46, 0;
	@%p1 bra 	$L__BB34_9;
	add.s32 	%r20, %r3, -1024;
	mov.b64 	%rd20, %fd4;
	shl.b64 	%rd2, %rd20, 11;
	shr.u32 	%r4, %r20, 6;
	sub.s32 	%r45, 15, %r4;
	sub.s32 	%r21, 19, %r4;
	setp.lt.u32 	%p2, %r20, 128;
	selp.b32 	%r6, 18, %r21, %p2;
	setp.ge.s32 	%p3, %r45, %r6;
	mov.b64 	%rd70, 0;
	@%p3 bra 	$L__BB34_4;
	add.s32 	%r23, %r6, %r4;
	neg.s32 	%r43, %r23;
	or.b64  	%rd3, %rd2, -9223372036854775808;
	mov.b64 	%rd70, 0;
	mov.b32 	%r42, 0;
	mov.u64 	%rd25, __cudart_i2opi_d;
	mov.u32 	%r44, %r45;
$L__BB34_3:
	.pragma "nounroll";
	mul.wide.s32 	%rd22, %r42, 8;
	add.s64 	%rd23, %rd1, %rd22;
	mul.wide.s32 	%rd24, %r44, 8;
	add.s64 	%rd26, %rd25, %rd24;
	ld.global.nc.u64 	%rd27, [%rd26];
	{
	.reg .u32 %r0, %r1, %r2, %r3, %alo, %ahi, %blo, %bhi, %clo, %chi;
	mov.b64 	{%alo,%ahi}, %rd27;
	mov.b64 	{%blo,%bhi}, %rd3;
	mov.b64 	{%clo,%chi}, %rd70;
	mad.lo.cc.u32 	%r0, %alo, %blo, %clo;
	madc.hi.cc.u32 	%r1, %alo, %blo, %chi;
	madc.hi.u32 	%r2, %alo, %bhi, 0;
	mad.lo.cc.u32 	%r1, %alo, %bhi, %r1;
	madc.hi.cc.u32 	%r2, %ahi, %blo, %r2;
	madc.hi.u32 	%r3, %ahi, %bhi, 0;
	mad.lo.cc.u32 	%r1, %ahi, %blo, %r1;
	madc.lo.cc.u32 	%r2, %ahi, %bhi, %r2;
	addc.u32 	%r3, %r3, 0;
	mov.b64 	%rd28, {%r0,%r1};
	mov.b64 	%rd70, {%r2,%r3};
	}
	st.local.u64 	[%rd23], %rd28;
	add.s32 	%r44, %r44, 1;
	add.s32 	%r43, %r43, 1;
	add.s32 	%r42, %r42, 1;
	setp.ne.s32 	%p4, %r43, -15;
	mov.u32 	%r45, %r6;
	@%p4 bra 	$L__BB34_3;
$L__BB34_4:
	cvt.s64.s32 	%rd29, %r45;
	cvt.u64.u32 	%rd30, %r4;
	add.s64 	%rd31, %rd30, %rd29;
	shl.b64 	%rd32, %rd31, 3;
	add.s64 	%rd33, %rd1, %rd32;
	st.local.u64 	[%rd33+-120], %rd70;
	and.b32  	%r15, %r2, 63;
	ld.local.u64 	%rd72, [%rd1+16];
	ld.local.u64 	%rd71, [%rd1+24];
	setp.eq.s32 	%p5, %r15, 0;
	@%p5 bra 	$L__BB34_6;
	shl.b64 	%rd34, %rd71, %r15;
	shr.u64 	%rd35, %rd72, 1;
	xor.b32  	%r24, %r15, 63;
	shr.u64 	%rd36, %rd35, %r24;
	or.b64  	%rd71, %rd34, %rd36;
	ld.local.u64 	%rd37, [%rd1+8];
	shl.b64 	%rd38, %rd72, %r15;
	shr.u64 	%rd39, %rd37, 1;
	shr.u64 	%rd40, %rd39, %r24;
	or.b64  	%rd72, %rd38, %rd40;
$L__BB34_6:
	and.b32  	%r25, %r1, -2147483648;
	shr.u64 	%rd41, %rd71, 62;
	cvt.u32.u64 	%r26, %rd41;
	mov.b64 	{%r27, %r28}, %rd71;
	mov.b64 	{%r29, %r30}, %rd72;
	shf.l.wrap.b32 	%r31, %r30, %r27, 2;
	shf.l.wrap.b32 	%r32, %r27, %r28, 2;
	mov.b64 	%rd42, {%r31, %r32};
	shl.b64 	%rd43, %rd72, 2;
	shr.u64 	%rd44, %rd42, 63;
	cvt.u32.u64 	%r33, %rd44;
	add.s32 	%r34, %r33, %r26;
	setp.eq.s32 	%p6, %r25, 0;
	neg.s32 	%r35, %r34;
	selp.b32 	%r46, %r34, %r35, %p6;
	setp.gt.s64 	%p7, %rd42, -1;
	mov.b64 	%rd45, 0;
	{
	.reg .u32 %r0, %r1, %r2, %r3, %a0, %a1, %a2, %a3, %b0, %b1, %b2, %b3;
	mov.b64 	{%a0,%a1}, %rd45;
	mov.b64 	{%a2,%a3}, %rd45;
	mov.b64 	{%b0,%b1}, %rd43;
	mov.b64 	{%b2,%b3}, %rd42;
	sub.cc.u32 	%r0, %a0, %b0;
	subc.cc.u32 	%r1, %a1, %b1;
	subc.cc.u32 	%r2, %a2, %b2;
	subc.u32 	%r3, %a3, %b3;
	mov.b64 	%rd46, {%r0,%r1};
	mov.b64 	%rd47, {%r2,%r3};
	}
	xor.b32  	%r36, %r25, -2147483648;
	selp.b64 	%rd73, %rd42, %rd47, %p7;
	selp.b64 	%rd14, %rd43, %rd46, %p7;
	selp.b32 	%r17, %r25, %r36, %p7;
	clz.b64 	%r37, %rd73;
	cvt.u64.u32 	%rd15, %r37;
	setp.eq.s32 	%p8, %r37, 0;
	@%p8 bra 	$L__BB34_8;
	cvt.u32.u64 	%r38, %rd15;
	and.b32  	%r39, %r38, 63;
	shl.b64 	%rd48, %rd73, %r39;
	shr.u64 	%rd49, %rd14, 1;
	not.b32 	%r40, %r38;
	and.b32  	%r41, %r40, 63;
	shr.u64 	%rd50, %rd49, %r41;
	or.b64  	%rd73, %rd48, %rd50;
$L__BB34_8:
	mov.b64 	%rd51, -3958705157555305931;
	{
	.reg .u32 %r0, %r1, %r2, %r3, %alo, %ahi, %blo, %bhi;
	mov.b64 	{%alo,%ahi}, %rd73;
	mov.b64 	{%blo,%bhi}, %rd51;
	mul.lo.u32 	%r0, %alo, %blo;
	mul.hi.u32 	%r1, %alo, %blo;
	mad.lo.cc.u32 	%r1, %alo, %bhi, %r1;
	madc.hi.u32 	%r2, %alo, %bhi, 0;
	mad.lo.cc.u32 	%r1, %ahi, %blo, %r1;
	madc.hi.cc.u32 	%r2, %ahi, %blo, %r2;
	madc.hi.u32 	%r3, %ahi, %bhi, 0;
	mad.lo.cc.u32 	%r2, %ahi, %bhi, %r2;
	addc.u32 	%r3, %r3, 0;
	mov.b64 	%rd52, {%r0,%r1};
	mov.b64 	%rd53, {%r2,%r3};
	}
	setp.gt.s64 	%p9, %rd53, 0;
	{
	.reg .u32 %r0, %r1, %r2, %r3, %a0, %a1, %a2, %a3, %b0, %b1, %b2, %b3;
	mov.b64 	{%a0,%a1}, %rd52;
	mov.b64 	{%a2,%a3}, %rd53;
	mov.b64 	{%b0,%b1}, %rd52;
	mov.b64 	{%b2,%b3}, %rd53;
	add.cc.u32 	%r0, %a0, %b0;
	addc.cc.u32 	%r1, %a1, %b1;
	addc.cc.u32 	%r2, %a2, %b2;
	addc.u32 	%r3, %a3, %b3;
	mov.b64 	%rd54, {%r0,%r1};
	mov.b64 	%rd55, {%r2,%r3};
	}
	selp.b64 	%rd56, %rd55, %rd53, %p9;
	selp.s64 	%rd57, -1, 0, %p9;
	sub.s64 	%rd58, %rd57, %rd15;
	cvt.u64.u32 	%rd59, %r17;
	shl.b64 	%rd60, %rd59, 32;
	add.s64 	%rd61, %rd56, 1;
	shr.u64 	%rd62, %rd61, 10;
	add.s64 	%rd63, %rd62, 1;
	shr.u64 	%rd64, %rd63, 1;
	shl.b64 	%rd65, %rd58, 52;
	add.s64 	%rd66, %rd65, %rd64;
	add.s64 	%rd67, %rd66, 4602678819172646912;
	or.b64  	%rd68, %rd67, %rd60;
	mov.b64 	%fd4, %rd68;
$L__BB34_9:
	st.param.f64 	[func_retval0], %fd4;
	st.param.b32 	[func_retval0+8], %r46;
	ret;

}


// ===== COMPILED SASS (sm_100) =====

	.target	sm_100

	.elftype	@"ET_EXEC"


//--------------------- .note.nv.tkinfo           --------------------------
	.section	.note.nv.tkinfo,"",@"SHT_NOTE"
	.sectionflags	@"SHF_NOTE_NV_TKINFO"
	.tkinfo
        /*0018*/ 	.word	0x00000002
        /*0030*/ 	.string	""
        /*0030*/ 	.string	"ptxas"
        /*0030*/ 	.string	"Cuda compilation tools, release 13.0, V13.0.88"
        /*0030*/ 	.string	"Build cuda_13.0.r13.0/compiler.36424714_0"
        /*0030*/ 	.string	"-arch sm_100 -m 64 "



//--------------------- .note.nv.cuinfo           --------------------------
	.section	.note.nv.cuinfo,"",@"SHT_NOTE"
	.sectionflags	@"SHF_NOTE_NV_CUINFO"
        /*0018*/ 	.short	0x0002
        /*001a*/ 	.short	0x0064
        /*001c*/ 	.short	0x0082
	.zero		2


//--------------------- .nv.info                  --------------------------
	.section	.nv.info,"",@"SHT_CUDA_INFO"
	.align	4


	//----- nvinfo : EIATTR_REGCOUNT
	.align		4
        /*0000*/ 	.byte	0x04, 0x2f
        /*0002*/ 	.short	(.L_4 - .L_3)
	.align		4
.L_3:
        /*0004*/ 	.word	index@(neg_f32)
        /*0008*/ 	.word	0x0000000a


	//----- nvinfo : EIATTR_FRAME_SIZE
	.align		4
.L_4:
        /*000c*/ 	.byte	0x04, 0x11
        /*000e*/ 	.short	(.L_6 - .L_5)
	.align		4
.L_5:
        /*0010*/ 	.word	index@(neg_f32)
        /*0014*/ 	.word	0x00000000


	//----- nvinfo : EIATTR_REGCOUNT
	.align		4
.L_6:
        /*0018*/ 	.byte	0x04, 0x2f
        /*001a*/ 	.short	(.L_8 - .L_7)
	.align		4
.L_7:
        /*001c*/ 	.word	index@(abs_f32)
        /*0020*/ 	.word	0x0000000a


	//----- nvinfo : EIATTR_FRAME_SIZE
	.align		4
.L_8:
        /*0024*/ 	.byte	0x04, 0x11
        /*0026*/ 	.short	(.L_10 - .L_9)
	.align		4
.L_9:
        /*0028*/ 	.word	index@(abs_f32)
        /*002c*/ 	.word	0x00000000


	//----- nvinfo : EIATTR_REGCOUNT
	.align		4
.L_10:
        /*0030*/ 	.byte	0x04, 0x2f
        /*0032*/ 	.short	(.L_12 - .L_11)
	.align		4
.L_11:
        /*0034*/ 	.word	index@(sqrt_f32)
        /*0038*/ 	.word	0x0000000c


	//----- nvinfo : EIATTR_FRAME_SIZE
	.align		4
.L_12:
        /*003c*/ 	.byte	0x04, 0x11
        /*003e*/ 	.short	(.L_14 - .L_13)
	.align		4
.L_13:
        /*0040*/ 	.word	index@($__internal_3_$__cuda_sm20_sqrt_rn_f32_slowpath)
        /*0044*/ 	.word	0x00000000


	//----- nvinfo : EIATTR_FRAME_SIZE
	.align		4
.L_14:
        /*0048*/ 	.byte	0x04, 0x11
        /*004a*/ 	.short	(.L_16 - .L_15)
	.align		4
.L_15:
        /*004c*/ 	.word	index@(sqrt_f32)
        /*0050*/ 	.word	0x00000000


	//----- nvinfo : EIATTR_REGCOUNT
	.align		4
.L_16:
        /*0054*/ 	.byte	0x04, 0x2f
        /*0056*/ 	.short	(.L_18 - .L_17)
	.align		4
.L_17:
        /*0058*/ 	.word	index@(exp_f32)
        /*005c*/ 	.word	0x0000000c


	//----- nvinfo : EIATTR_FRAME_SIZE
	.align		4
.L_18:
        /*0060*/ 	.byte	0x04, 0x11
        /*0062*/ 	.short	(.L_20 - .L_19)
	.align		4
.L_19:
        /*0064*/ 	.word	index@(exp_f32)
        /*0068*/ 	.word	0x00000000


	//----- nvinfo : EIATTR_REGCOUNT
	.align		4
.L_20:
        /*006c*/ 	.byte	0x04, 0x2f
        /*006e*/ 	.short	(.L_22 - .L_21)
	.align		4
.L_21:
        /*0070*/ 	.word	index@(log_f32)
        /*0074*/ 	.word	0x0000000c


	//----- nvinfo : EIATTR_FRAME_SIZE
	.align		4
.L_22:
        /*0078*/ 	.byte	0x04, 0x11
        /*007a*/ 	.short	(.L_24 - .L_23)
	.align		4
.L_23:
        /*007c*/ 	.word	index@(log_f32)
        /*0080*/ 	.word	0x00000000


	//----- nvinfo : EIATTR_REGCOUNT
	.align		4
.L_24:
        /*0084*/ 	.byte	0x04, 0x2f
        /*0086*/ 	.short	(.L_26 - .L_25)
	.align		4
.L_25:
        /*0088*/ 	.word	index@(sin_f32)
        /*008c*/ 	.word	0x00000012


	//----- nvinfo : EIATTR_FRAME_SIZE
	.align		4
.L_26:
        /*0090*/ 	.byte	0x04, 0x11
        /*0092*/ 	.short	(.L_28 - .L_27)
	.align		4
.L_27:
        /*0094*/ 	.word	index@(sin_f32)
        /*0098*/ 	.word	0x00000000


	//----- nvinfo : EIATTR_REGCOUNT
	.align		4
.L_28:
        /*009c*/ 	.byte	0x04, 0x2f
        /*009e*/ 	.short	(.L_30 - .L_29)
	.align		4
.L_29:
        /*00a0*/ 	.word	index@(cos_f32)
        /*00a4*/ 	.word	0x00000012


	//----- nvinfo : EIATTR_FRAME_SIZE
	.align		4
.L_30:
        /*00a8*/ 	.byte	0x04, 0x11
        /*00aa*/ 	.short	(.L_32 - .L_31)
	.align		4
.L_31:
        /*00ac*/ 	.word	index@(cos_f32)
        /*00b0*/ 	.word	0x00000000


	//----- nvinfo : EIATTR_REGCOUNT
	.align		4
.L_32:
        /*00b4*/ 	.byte	0x04, 0x2f
        /*00b6*/ 	.short	(.L_34 - .L_33)
	.align		4
.L_33:
        /*00b8*/ 	.word	index@(tan_f32)
        /*00bc*/ 	.word	0x00000012


	//----- nvinfo : EIATTR_FRAME_SIZE
	.align		4
.L_34:
        /*00c0*/ 	.byte	0x04, 0x11
        /*00c2*/ 	.short	(.L_36 - .L_35)
	.align		4
.L_35:
        /*00c4*/ 	.word	index@(tan_f32)
        /*00c8*/ 	.word	0x00000000


	//----- nvinfo : EIATTR_REGCOUNT
	.align		4
.L_36:
        /*00cc*/ 	.byte	0x04, 0x2f
        /*00ce*/ 	.short	(.L_38 - .L_37)
	.align		4
.L_37:
        /*00d0*/ 	.word	index@(tanh_f32)
        /*00d4*/ 	.word	0x0000000e


	//----- nvinfo : EIATTR_FRAME_SIZE
	.align		4
.L_38:
        /*00d8*/ 	.byte	0x04, 0x11
        /*00da*/ 	.short	(.L_40 - .L_39)
	.align		4
.L_39:
        /*00dc*/ 	.word	index@(tanh_f32)
        /*00e0*/ 	.word	0x00000000


	//----- nvinfo : EIATTR_REGCOUNT
	.align		4
.L_40:
        /*00e4*/ 	.byte	0x04, 0x2f
        /*00e6*/ 	.short	(.L_42 - .L_41)
	.align		4
.L_41:
        /*00e8*/ 	.word	index@(recip_f32)
        /*00ec*/ 	.word	0x0000000e


	//----- nvinfo : EIATTR_FRAME_SIZE
	.align		4
.L_42:
        /*00f0*/ 	.byte	0x04, 0x11
        /*00f2*/ 	.short	(.L_44 - .L_43)
	.align		4
.L_43:
        /*00f4*/ 	.word	index@($__internal_2_$__cuda_sm20_rcp_rn_f32_slowpath)
        /*00f8*/ 	.word	0x00000000


	//----- nvinfo : EIATTR_FRAME_SIZE
	.align		4
.L_44:
        /*00fc*/ 	.byte	0x04, 0x11
        /*00fe*/ 	.short	(.L_46 - .L_45)
	.align		4
.L_45:
        /*0100*/ 	.word	index@(recip_f32)
        /*0104*/ 	.word	0x00000000


	//----- nvinfo : EIATTR_REGCOUNT
	.align		4
.L_46:
        /*0108*/ 	.byte	0x04, 0x2f
        /*010a*/ 	.short	(.L_48 - .L_47)
	.align		4
.L_47:
        /*010c*/ 	.word	index@(square_f32)
        /*0110*/ 	.word	0x0000000a


	//----- nvinfo : EIATTR_FRAME_SIZE
	.align		4
.L_48:
        /*0114*/ 	.byte	0x04, 0x11
        /*0116*/ 	.short	(.L_50 - .L_49)
	.align		4
.L_49:
        /*0118*/ 	.word	index@(square_f32)
        /*011c*/ 	.word	0x00000000


	//----- nvinfo : EIATTR_REGCOUNT
	.align		4
.L_50:
        /*0120*/ 	.byte	0x04, 0x2f
        /*0122*/ 	.short	(.L_52 - .L_51)
	.align		4
.L_51:
        /*0124*/ 	.word	index@(floor_f32)
        /*0128*/ 	.word	0x0000000c


	//----- nvinfo : EIATTR_FRAME_SIZE
	.align		4
.L_52:
        /*012c*/ 	.byte	0x04, 0x11
        /*012e*/ 	.short	(.L_54 - .L_53)
	.align		4
.L_53:
        /*0130*/ 	.word	index@(floor_f32)
        /*0134*/ 	.word	0x00000000


	//----- nvinfo : EIATTR_REGCOUNT
	.align		4
.L_54:
        /*0138*/ 	.byte	0x04, 0x2f
        /*013a*/ 	.short	(.L_56 - .L_55)
	.align		4
.L_55:
        /*013c*/ 	.word	index@(ceil_f32)
        /*0140*/ 	.word	0x0000000c


	//----- nvinfo : EIATTR_FRAME_SIZE
	.align		4
.L_56:
        /*0144*/ 	.byte	0x04, 0x11
        /*0146*/ 	.short	(.L_58 - .L_57)
	.align		4
.L_57:
        /*0148*/ 	.word	index@(ceil_f32)
        /*014c*/ 	.word	0x00000000


	//----- nvinfo : EIATTR_REGCOUNT
	.align		4
.L_58:
        /*0150*/ 	.byte	0x04, 0x2f
        /*0152*/ 	.short	(.L_60 - .L_59)
	.align		4
.L_59:
        /*0154*/ 	.word	index@(round_f32)
        /*0158*/ 	.word	0x0000000c


	//----- nvinfo : EIATTR_FRAME_SIZE
	.align		4
.L_60:
        /*015c*/ 	.byte	0x04, 0x11
        /*015e*/ 	.short	(.L_62 - .L_61)
	.align		4
.L_61:
        /*0160*/ 	.word	index@(round_f32)
        /*0164*/ 	.word	0x00000000


	//----- nvinfo : EIATTR_REGCOUNT
	.align		4
.L_62:
        /*0168*/ 	.byte	0x04, 0x2f
        /*016a*/ 	.short	(.L_64 - .L_63)
	.align		4
.L_63:
        /*016c*/ 	.word	index@(neg_f64)
        /*0170*/ 	.word	0x0000000c


	//----- nvinfo : EIATTR_FRAME_SIZE
	.align		4
.L_64:
        /*0174*/ 	.byte	0x04, 0x11
        /*0176*/ 	.short	(.L_66 - .L_65)
	.align		4
.L_65:
        /*0178*/ 	.word	index@(neg_f64)
        /*017c*/ 	.word	0x00000000


	//----- nvinfo : EIATTR_REGCOUNT
	.align		4
.L_66:
        /*0180*/ 	.byte	0x04, 0x2f
        /*0182*/ 	.short	(.L_68 - .L_67)
	.align		4
.L_67:
        /*0184*/ 	.word	index@(abs_f64)
        /*0188*/ 	.word	0x0000000c


	//----- nvinfo : EIATTR_FRAME_SIZE
	.align		4
.L_68:
        /*018c*/ 	.byte	0x04, 0x11
        /*018e*/ 	.short	(.L_70 - .L_69)
	.align		4
.L_69:
        /*0190*/ 	.word	index@(abs_f64)
        /*0194*/ 	.word	0x00000000


	//----- nvinfo : EIATTR_REGCOUNT
	.align		4
.L_70:
        /*0198*/ 	.byte	0x04, 0x2f
        /*019a*/ 	.short	(.L_72 - .L_71)
	.align		4
.L_71:
        /*019c*/ 	.word	index@(sqrt_f64)
        /*01a0*/ 	.word	0x00000012


	//----- nvinfo : EIATTR_FRAME_SIZE
	.align		4
.L_72:
        /*01a4*/ 	.byte	0x04, 0x11
        /*01a6*/ 	.short	(.L_74 - .L_73)
	.align		4
.L_73:
        /*01a8*/ 	.word	index@($__internal_1_$__cuda_sm20_dsqrt_rn_f64_mediumpath_v1)
        /*01ac*/ 	.word	0x00000000


	//----- nvinfo : EIATTR_FRAME_SIZE
	.align		4
.L_74:
        /*01b0*/ 	.byte	0x04, 0x11
        /*01b2*/ 	.short	(.L_76 - .L_75)
	.align		4
.L_75:
        /*01b4*/ 	.word	index@(sqrt_f64)
        /*01b8*/ 	.word	0x00000000


	//----- nvinfo : EIATTR_REGCOUNT
	.align		4
.L_76:
        /*01bc*/ 	.byte	0x04, 0x2f
        /*01be*/ 	.short	(.L_78 - .L_77)
	.align		4
.L_77:
        /*01c0*/ 	.word	index@(exp_f64)
        /*01c4*/ 	.word	0x0000000e


	//----- nvinfo : EIATTR_FRAME_SIZE
	.align		4
.L_78:
        /*01c8*/ 	.byte	0x04, 0x11
        /*01ca*/ 	.short	(.L_80 - .L_79)
	.align		4
.L_79:
        /*01cc*/ 	.word	index@(exp_f64)
        /*01d0*/ 	.word	0x00000000


	//----- nvinfo : EIATTR_REGCOUNT
	.align		4
.L_80:
        /*01d4*/ 	.byte	0x04, 0x2f
        /*01d6*/ 	.short	(.L_82 - .L_81)
	.align		4
.L_81:
        /*01d8*/ 	.word	index@(log_f64)
        /*01dc*/ 	.word	0x00000014


	//----- nvinfo : EIATTR_FRAME_SIZE
	.align		4
.L_82:
        /*01e0*/ 	.byte	0x04, 0x11
        /*01e2*/ 	.short	(.L_84 - .L_83)
	.align		4
.L_83:
        /*01e4*/ 	.word	index@(log_f64)
        /*01e8*/ 	.word	0x00000000


	//----- nvinfo : EIATTR_REGCOUNT
	.align		4
.L_84:
        /*01ec*/ 	.byte	0x04, 0x2f
        /*01ee*/ 	.short	(.L_86 - .L_85)
	.align		4
.L_85:
        /*01f0*/ 	.word	index@(sin_f64)
        /*01f4*/ 	.word	0x0000001c


	//----- nvinfo : EIATTR_FRAME_SIZE
	.align		4
.L_86:
        /*01f8*/ 	.byte	0x04, 0x11
        /*01fa*/ 	.short	(.L_88 - .L_87)
	.align		4
.L_87:
        /*01fc*/ 	.word	index@($sin_f64$__internal_trig_reduction_slowpathd)
        /*0200*/ 	.word	0x00000028


	//----- nvinfo : EIATTR_FRAME_SIZE
	.align		4
.L_88:
        /*0204*/ 	.byte	0x04, 0x11
        /*0206*/ 	.short	(.L_90 - .L_89)
	.align		4
.L_89:
        /*0208*/ 	.word	index@(sin_f64)
        /*020c*/ 	.word	0x00000028


	//----- nvinfo : EIATTR_REGCOUNT
	.align		4
.L_90:
        /*0210*/ 	.byte	0x04, 0x2f
        /*0212*/ 	.short	(.L_92 - .L_91)
	.align		4
.L_91:
        /*0214*/ 	.word	index@(cos_f64)
        /*0218*/ 	.word	0x0000001c


	//----- nvinfo : EIATTR_FRAME_SIZE
	.align		4
.L_92:
        /*021c*/ 	.byte	0x04, 0x11
        /*021e*/ 	.short	(.L_94 - .L_93)
	.align		4
.L_93:
        /*0220*/ 	.word	index@($cos_f64$__internal_trig_reduction_slowpathd)
        /*0224*/ 	.word	0x00000028


	//----- nvinfo : EIATTR_FRAME_SIZE
	.align		4
.L_94:
        /*0228*/ 	.byte	0x04, 0x11
        /*022a*/ 	.short	(.L_96 - .L_95)
	.align		4
.L_95:
        /*022c*/ 	.word	index@(cos_f64)
        /*0230*/ 	.word	0x00000028


	//----- nvinfo : EIATTR_REGCOUNT
	.align		4
.L_96:
        /*0234*/ 	.byte	0x04, 0x2f
        /*0236*/ 	.short	(.L_98 - .L_97)
	.align		4
.L_97:
        /*0238*/ 	.word	index@(tan_f64)
        /*023c*/ 	.word	0x0000001c


	//----- nvinfo : EIATTR_FRAME_SIZE
	.align		4
.L_98:
        /*0240*/ 	.byte	0x04, 0x11
        /*0242*/ 	.short	(.L_100 - .L_99)
	.align		4
.L_99:
        /*0244*/ 	.word	index@($tan_f64$__internal_trig_reduction_slowpathd)
        /*0248*/ 	.word	0x00000028


	//----- nvinfo : EIATTR_FRAME_SIZE
	.align		4
.L_100:
        /*024c*/ 	.byte	0x04, 0x11
        /*024e*/ 	.short	(.L_102 - .L_101)
	.align		4
.L_101:
        /*0250*/ 	.word	index@(tan_f64)
        /*0254*/ 	.word	0x00000028


	//----- nvinfo : EIATTR_REGCOUNT
	.align		4
.L_102:
        /*0258*/ 	.byte	0x04, 0x2f
        /*025a*/ 	.short	(.L_104 - .L_103)
	.align		4
.L_103:
        /*025c*/ 	.word	index@(tanh_f64)
        /*0260*/ 	.word	0x00000010


	//----- nvinfo : EIATTR_FRAME_SIZE
	.align		4
.L_104:
        /*0264*/ 	.byte	0x04, 0x11
        /*0266*/ 	.short	(.L_106 - .L_105)
	.align		4
.L_105:
        /*0268*/ 	.word	index@(tanh_f64)
        /*026c*/ 	.word	0x00000000


	//----- nvinfo : EIATTR_REGCOUNT
	.align		4
.L_106:
        /*0270*/ 	.byte	0x04, 0x2f
        /*0272*/ 	.short	(.L_108 - .L_107)
	.align		4
.L_107:
        /*0274*/ 	.word	index@(recip_f64)
        /*0278*/ 	.word	0x0000000e


	//----- nvinfo : EIATTR_FRAME_SIZE
	.align		4
.L_108:
        /*027c*/ 	.byte	0x04, 0x11
        /*027e*/ 	.short	(.L_110 - .L_109)
	.align		4
.L_109:
        /*0280*/ 	.word	index@($__internal_0_$__cuda_sm20_dblrcp_rn_slowpath_v3)
        /*0284*/ 	.word	0x00000000


	//----- nvinfo : EIATTR_FRAME_SIZE
	.align		4
.L_110:
        /*0288*/ 	.byte	0x04, 0x11
        /*028a*/ 	.short	(.L_112 - .L_111)
	.align		4
.L_111:
        /*028c*/ 	.word	index@(recip_f64)
        /*0290*/ 	.word	0x00000000


	//----- nvinfo : EIATTR_REGCOUNT
	.align		4
.L_112:
        /*0294*/ 	.byte	0x04, 0x2f
        /*0296*/ 	.short	(.L_114 - .L_113)
	.align		4
.L_113:
        /*0298*/ 	.word	index@(square_f64)
        /*029c*/ 	.word	0x0000000c


	//----- nvinfo : EIATTR_FRAME_SIZE
	.align		4
.L_114:
        /*02a0*/ 	.byte	0x04, 0x11
        /*02a2*/ 	.short	(.L_116 - .L_115)
	.align		4
.L_115:
        /*02a4*/ 	.word	index@(square_f64)
        /*02a8*/ 	.word	0x00000000


	//----- nvinfo : EIATTR_REGCOUNT
	.align		4
.L_116:
        /*02ac*/ 	.byte	0x04, 0x2f
        /*02ae*/ 	.short	(.L_118 - .L_117)
	.align		4
.L_117:
        /*02b0*/ 	.word	index@(floor_f64)
        /*02b4*/ 	.word	0x0000000c


	//----- nvinfo : EIATTR_FRAME_SIZE
	.align		4
.L_118:
        /*02b8*/ 	.byte	0x04, 0x11
        /*02ba*/ 	.short	(.L_120 - .L_119)
	.align		4
.L_119:
        /*02bc*/ 	.word	index@(floor_f64)
        /*02c0*/ 	.word	0x00000000


	//----- nvinfo : EIATTR_REGCOUNT
	.align		4
.L_120:
        /*02c4*/ 	.byte	0x04, 0x2f
        /*02c6*/ 	.short	(.L_122 - .L_121)
	.align		4
.L_121:
        /*02c8*/ 	.word	index@(ceil_f64)
        /*02cc*/ 	.word	0x0000000c


	//----- nvinfo : EIATTR_FRAME_SIZE
	.align		4
.L_122:
        /*02d0*/ 	.byte	0x04, 0x11
        /*02d2*/ 	.short	(.L_124 - .L_123)
	.align		4
.L_123:
        /*02d4*/ 	.word	index@(ceil_f64)
        /*02d8*/ 	.word	0x00000000


	//----- nvinfo : EIATTR_REGCOUNT
	.align		4
.L_124:
        /*02dc*/ 	.byte	0x04, 0x2f
        /*02de*/ 	.short	(.L_126 - .L_125)
	.align		4
.L_125:
        /*02e0*/ 	.word	index@(round_f64)
        /*02e4*/ 	.word	0x0000000c


	//----- nvinfo : EIATTR_FRAME_SIZE
	.align		4
.L_126:
        /*02e8*/ 	.byte	0x04, 0x11
        /*02ea*/ 	.short	(.L_128 - .L_127)
	.align		4
.L_127:
        /*02ec*/ 	.word	index@(round_f64)
        /*02f0*/ 	.word	0x00000000


	//----- nvinfo : EIATTR_REGCOUNT
	.align		4
.L_128:
        /*02f4*/ 	.byte	0x04, 0x2f
        /*02f6*/ 	.short	(.L_130 - .L_129)
	.align		4
.L_129:
        /*02f8*/ 	.word	index@(neg_i32)
        /*02fc*/ 	.word	0x0000000a


	//----- nvinfo : EIATTR_FRAME_SIZE
	.align		4
.L_130:
        /*0300*/ 	.byte	0x04, 0x11
        /*0302*/ 	.short	(.L_132 - .L_131)
	.align		4
.L_131:
        /*0304*/ 	.word	index@(neg_i32)
        /*0308*/ 	.word	0x00000000


	//----- nvinfo : EIATTR_REGCOUNT
	.align		4
.L_132:
        /*030c*/ 	.byte	0x04, 0x2f
        /*030e*/ 	.short	(.L_134 - .L_133)
	.align		4
.L_133:
        /*0310*/ 	.word	index@(abs_i32)
        /*0314*/ 	.word	0x0000000a


	//----- nvinfo : EIATTR_FRAME_SIZE
	.align		4
.L_134:
        /*0318*/ 	.byte	0x04, 0x11
        /*031a*/ 	.short	(.L_136 - .L_135)
	.align		4
.L_135:
        /*031c*/ 	.word	index@(abs_i32)
        /*0320*/ 	.word	0x00000000


	//----- nvinfo : EIATTR_REGCOUNT
	.align		4
.L_136:
        /*0324*/ 	.byte	0x04, 0x2f
        /*0326*/ 	.short	(.L_138 - .L_137)
	.align		4
.L_137:
        /*0328*/ 	.word	index@(square_i32)
        /*032c*/ 	.word	0x0000000a


	//----- nvinfo : EIATTR_FRAME_SIZE
	.align		4
.L_138:
        /*0330*/ 	.byte	0x04, 0x11
        /*0332*/ 	.short	(.L_140 - .L_139)
	.align		4
.L_139:
        /*0334*/ 	.word	index@(square_i32)
        /*0338*/ 	.word	0x00000000


	//----- nvinfo : EIATTR_REGCOUNT
	.align		4
.L_140:
        /*033c*/ 	.byte	0x04, 0x2f
        /*033e*/ 	.short	(.L_142 - .L_141)
	.align		4
.L_141:
        /*0340*/ 	.word	index@(neg_i64)
        /*0344*/ 	.word	0x0000000c


	//----- nvinfo : EIATTR_FRAME_SIZE
	.align		4
.L_142:
        /*0348*/ 	.byte	0x04, 0x11
        /*034a*/ 	.short	(.L_144 - .L_143)
	.align		4
.L_143:
        /*034c*/ 	.word	index@(neg_i64)
        /*0350*/ 	.word	0x00000000


	//----- nvinfo : EIATTR_REGCOUNT
	.align		4
.L_144:
        /*0354*/ 	.byte	0x04, 0x2f
        /*0356*/ 	.short	(.L_146 - .L_145)
	.align		4
.L_145:
        /*0358*/ 	.word	index@(abs_i64)
        /*035c*/ 	.word	0x0000000e


	//----- nvinfo : EIATTR_FRAME_SIZE
	.align		4
.L_146:
        /*0360*/ 	.byte	0x04, 0x11
        /*0362*/ 	.short	(.L_148 - .L_147)
	.align		4
.L_147:
        /*0364*/ 	.word	index@(abs_i64)
        /*0368*/ 	.word	0x00000000


	//----- nvinfo : EIATTR_REGCOUNT
	.align		4
.L_148:
        /*036c*/ 	.byte	0x04, 0x2f
        /*036e*/ 	.short	(.L_150 - .L_149)
	.align		4
.L_149:
        /*0370*/ 	.word	index@(square_i64)
        /*0374*/ 	.word	0x0000000e


	//----- nvinfo : EIATTR_FRAME_SIZE
	.align		4
.L_150:
        /*0378*/ 	.byte	0x04, 0x11
        /*037a*/ 	.short	(.L_152 - .L_151)
	.align		4
.L_151:
        /*037c*/ 	.word	index@(square_i64)
        /*0380*/ 	.word	0x00000000


	//----- nvinfo : EIATTR_MIN_STACK_SIZE
	.align		4
.L_152:
        /*0384*/ 	.byte	0x04, 0x12
        /*0386*/ 	.short	(.L_154 - .L_153)
	.align		4
.L_153:
        /*0388*/ 	.word	index@(square_i64)
        /*038c*/ 	.word	0x00000000


	//----- nvinfo : EIATTR_MIN_STACK_SIZE
	.align		4
.L_154:
        /*0390*/ 	.byte	0x04, 0x12
        /*0392*/ 	.short	(.L_156 - .L_155)
	.align		4
.L_155:
        /*0394*/ 	.word	index@(abs_i64)
        /*0398*/ 	.word	0x00000000


	//----- nvinfo : EIATTR_MIN_STACK_SIZE
	.align		4
.L_156:
        /*039c*/ 	.byte	0x04, 0x12
        /*039e*/ 	.short	(.L_158 - .L_157)
	.align		4
.L_157:
        /*03a0*/ 	.word	index@(neg_i64)
        /*03a4*/ 	.word	0x00000000


	//----- nvinfo : EIATTR_MIN_STACK_SIZE
	.align		4
.L_158:
        /*03a8*/ 	.byte	0x04, 0x12
        /*03aa*/ 	.short	(.L_160 - .L_159)
	.align		4
.L_159:
        /*03ac*/ 	.word	index@(square_i32)
        /*03b0*/ 	.word	0x00000000


	//----- nvinfo : EIATTR_MIN_STACK_SIZE
	.align		4
.L_160:
        /*03b4*/ 	.byte	0x04, 0x12
        /*03b6*/ 	.short	(.L_162 - .L_161)
	.align		4
.L_161:
        /*03b8*/ 	.word	index@(abs_i32)
        /*03bc*/ 	.word	0x00000000


	//----- nvinfo : EIATTR_MIN_STACK_SIZE
	.align		4
.L_162:
        /*03c0*/ 	.byte	0x04, 0x12
        /*03c2*/ 	.short	(.L_164 - .L_163)
	.align		4
.L_163:
        /*03c4*/ 	.word	index@(neg_i32)
        /*03c8*/ 	.word	0x00000000


	//----- nvinfo : EIATTR_MIN_STACK_SIZE
	.align		4
.L_164:
        /*03cc*/ 	.byte	0x04, 0x12
        /*03ce*/ 	.short	(.L_166 - .L_165)
	.align		4
.L_165:
        /*03d0*/ 	.word	index@(round_f64)
        /*03d4*/ 	.word	0x00000000


	//----- nvinfo : EIATTR_MIN_STACK_SIZE
	.align		4
.L_166:
        /*03d8*/ 	.byte	0x04, 0x12
        /*03da*/ 	.short	(.L_168 - .L_167)
	.align		4
.L_167:
        /*03dc*/ 	.word	index@(ceil_f64)
        /*03e0*/ 	.word	0x00000000


	//----- nvinfo : EIATTR_MIN_STACK_SIZE
	.align		4
.L_168:
        /*03e4*/ 	.byte	0x04, 0x12
        /*03e6*/ 	.short	(.L_170 - .L_169)
	.align		4
.L_169:
        /*03e8*/ 	.word	index@(floor_f64)
        /*03ec*/ 	.word	0x00000000


	//----- nvinfo : EIATTR_MIN_STACK_SIZE
	.align		4
.L_170:
        /*03f0*/ 	.byte	0x04, 0x12
        /*03f2*/ 	.short	(.L_172 - .L_171)
	.align		4
.L_171:
        /*03f4*/ 	.word	index@(square_f64)
        /*03f8*/ 	.word	0x00000000


	//----- nvinfo : EIATTR_MIN_STACK_SIZE
	.align		4
.L_172:
        /*03fc*/ 	.byte	0x04, 0x12
        /*03fe*/ 	.short	(.L_174 - .L_173)
	.align		4
.L_173:
        /*0400*/ 	.word	index@(recip_f64)
        /*0404*/ 	.word	0x00000000


	//----- nvinfo : EIATTR_MIN_STACK_SIZE
	.align		4
.L_174:
        /*0408*/ 	.byte	0x04, 0x12
        /*040a*/ 	.short	(.L_176 - .L_175)
	.align		4
.L_175:
        /*040c*/ 	.word	index@(tanh_f64)
        /*0410*/ 	.word	0x00000000


	//----- nvinfo : EIATTR_MIN_STACK_SIZE
	.align		4
.L_176:
        /*0414*/ 	.byte	0x04, 0x12
        /*0416*/ 	.short	(.L_178 - .L_177)
	.align		4
.L_177:
        /*0418*/ 	.word	index@(tan_f64)
        /*041c*/ 	.word	0x00000028


	//----- nvinfo : EIATTR_MIN_STACK_SIZE
	.align		4
.L_178:
        /*0420*/ 	.byte	0x04, 0x12
        /*0422*/ 	.short	(.L_180 - .L_179)
	.align		4
.L_179:
        /*0424*/ 	.word	index@(cos_f64)
        /*0428*/ 	.word	0x00000028


	//----- nvinfo : EIATTR_MIN_STACK_SIZE
	.align		4
.L_180:
        /*042c*/ 	.byte	0x04, 0x12
        /*042e*/ 	.short	(.L_182 - .L_181)
	.align		4
.L_181:
        /*0430*/ 	.word	index@(sin_f64)
        /*0434*/ 	.word	0x00000028


	//----- nvinfo : EIATTR_MIN_STACK_SIZE
	.align		4
.L_182:
        /*0438*/ 	.byte	0x04, 0x12
        /*043a*/ 	.short	(.L_184 - .L_183)
	.align		4
.L_183:
        /*043c*/ 	.word	index@(log_f64)
        /*0440*/ 	.word	0x00000000


	//----- nvinfo : EIATTR_MIN_STACK_SIZE
	.align		4
.L_184:
        /*0444*/ 	.byte	0x04, 0x12
        /*0446*/ 	.short	(.L_186 - .L_185)
	.align		4
.L_185:
        /*0448*/ 	.word	index@(exp_f64)
        /*044c*/ 	.word	0x00000000


	//----- nvinfo : EIATTR_MIN_STACK_SIZE
	.align		4
.L_186:
        /*0450*/ 	.byte	0x04, 0x12
        /*0452*/ 	.short	(.L_188 - .L_187)
	.align		4
.L_187:
        /*0454*/ 	.word	index@(sqrt_f64)
        /*0458*/ 	.word	0x00000000


	//----- nvinfo : EIATTR_MIN_STACK_SIZE
	.align		4
.L_188:
        /*045c*/ 	.byte	0x04, 0x12
        /*045e*/ 	.short	(.L_190 - .L_189)
	.align		4
.L_189:
        /*0460*/ 	.word	index@(abs_f64)
        /*0464*/ 	.word	0x00000000


	//----- nvinfo : EIATTR_MIN_STACK_SIZE
	.align		4
.L_190:
        /*0468*/ 	.byte	0x04, 0x12
        /*046a*/ 	.short	(.L_192 - .L_191)
	.align		4
.L_191:
        /*046c*/ 	.word	index@(neg_f64)
        /*0470*/ 	.word	0x00000000


	//----- nvinfo : EIATTR_MIN_STACK_SIZE
	.align		4
.L_192:
        /*0474*/ 	.byte	0x04, 0x12
        /*0476*/ 	.short	(.L_194 - .L_193)
	.align		4
.L_193:
        /*0478*/ 	.word	index@(round_f32)
        /*047c*/ 	.word	0x00000000


	//----- nvinfo : EIATTR_MIN_STACK_SIZE
	.align		4
.L_194:
        /*0480*/ 	.byte	0x04, 0x12
        /*0482*/ 	.short	(.L_196 - .L_195)
	.align		4
.L_195:
        /*0484*/ 	.word	index@(ceil_f32)
        /*0488*/ 	.word	0x00000000


	//----- nvinfo : EIATTR_MIN_STACK_SIZE
	.align		4
.L_196:
        /*048c*/ 	.byte	0x04, 0x12
        /*048e*/ 	.short	(.L_198 - .L_197)
	.align		4
.L_197:
        /*0490*/ 	.word	index@(floor_f32)
        /*0494*/ 	.word	0x00000000


	//----- nvinfo : EIATTR_MIN_STACK_SIZE
	.align		4
.L_198:
        /*0498*/ 	.byte	0x04, 0x12
        /*049a*/ 	.short	(.L_200 - .L_199)
	.align		4
.L_199:
        /*049c*/ 	.word	index@(square_f32)
        /*04a0*/ 	.word	0x00000000


	//----- nvinfo : EIATTR_MIN_STACK_SIZE
	.align		4
.L_200:
        /*04a4*/ 	.byte	0x04, 0x12
        /*04a6*/ 	.short	(.L_202 - .L_201)
	.align		4
.L_201:
        /*04a8*/ 	.word	index@(recip_f32)
        /*04ac*/ 	.word	0x00000000


	//----- nvinfo : EIATTR_MIN_STACK_SIZE
	.align		4
.L_202:
        /*04b0*/ 	.byte	0x04, 0x12
        /*04b2*/ 	.short	(.L_204 - .L_203)
	.align		4
.L_203:
        /*04b4*/ 	.word	index@(tanh_f32)
        /*04b8*/ 	.word	0x00000000


	//----- nvinfo : EIATTR_MIN_STACK_SIZE
	.align		4
.L_204:
        /*04bc*/ 	.byte	0x04, 0x12
        /*04be*/ 	.short	(.L_206 - .L_205)
	.align		4
.L_205:
        /*04c0*/ 	.word	index@(tan_f32)
        /*04c4*/ 	.word	0x00000000


	//----- nvinfo : EIATTR_MIN_STACK_SIZE
	.align		4
.L_206:
        /*04c8*/ 	.byte	0x04, 0x12
        /*04ca*/ 	.short	(.L_208 - .L_207)
	.align		4
.L_207:
        /*04cc*/ 	.word	index@(cos_f32)
        /*04d0*/ 	.word	0x00000000


	//----- nvinfo : EIATTR_MIN_STACK_SIZE
	.align		4
.L_208:
        /*04d4*/ 	.byte	0x04, 0x12
        /*04d6*/ 	.short	(.L_210 - .L_209)
	.align		4
.L_209:
        /*04d8*/ 	.word	index@(sin_f32)
        /*04dc*/ 	.word	0x00000000


	//----- nvinfo : EIATTR_MIN_STACK_SIZE
	.align		4
.L_210:
        /*04e0*/ 	.byte	0x04, 0x12
        /*04e2*/ 	.short	(.L_212 - .L_211)
	.align		4
.L_211:
        /*04e4*/ 	.word	index@(log_f32)
        /*04e8*/ 	.word	0x00000000


	//----- nvinfo : EIATTR_MIN_STACK_SIZE
	.align		4
.L_212:
        /*04ec*/ 	.byte	0x04, 0x12
        /*04ee*/ 	.short	(.L_214 - .L_213)
	.align		4
.L_213:
        /*04f0*/ 	.word	index@(exp_f32)
        /*04f4*/ 	.word	0x00000000


	//----- nvinfo : EIATTR_MIN_STACK_SIZE
	.align		4
.L_214:
        /*04f8*/ 	.byte	0x04, 0x12
        /*04fa*/ 	.short	(.L_216 - .L_215)
	.align		4
.L_215:
        /*04fc*/ 	.word	index@(sqrt_f32)
        /*0500*/ 	.word	0x00000000


	//----- nvinfo : EIATTR_MIN_STACK_SIZE
	.align		4
.L_216:
        /*0504*/ 	.byte	0x04, 0x12
        /*0506*/ 	.short	(.L_218 - .L_217)
	.align		4
.L_217:
        /*0508*/ 	.word	index@(abs_f32)
        /*050c*/ 	.word	0x00000000


	//----- nvinfo : EIATTR_MIN_STACK_SIZE
	.align		4
.L_218:
        /*0510*/ 	.byte	0x04, 0x12
        /*0512*/ 	.short	(.L_220 - .L_219)
	.align		4
.L_219:
        /*0514*/ 	.word	index@(neg_f32)
        /*0518*/ 	.word	0x00000000
.L_220:


//--------------------- .nv.compat                --------------------------
	.section	.nv.compat,"",@"SHT_CUDA_COMPAT_INFO"
	.align	4
        /*0000*/ 	.byte	0x02, 0x09, 0x00, 0x00, 0x02, 0x02, 0x01, 0x00, 0x02, 0x05, 0x05, 0x00, 0x03, 0x07, 0x01, 0x01
        /*0010*/ 	.byte	0x02, 0x03, 0x00, 0x00, 0x02, 0x06, 0x01, 0x00, 0x04, 0x0b, 0x08, 0x00, 0x01, 0x00, 0x00, 0x00
        /*0020*/ 	.byte	0x00, 0x00, 0x00, 0x00


//--------------------- .nv.info.square_i64       --------------------------
	.section	.nv.info.square_i64,"",@"SHT_CUDA_INFO"
	.sectionflags	@""
	.align	4


	//----- nvinfo : EIATTR_CUDA_API_VERSION
	.align		4
        /*0000*/ 	.byte	0x04, 0x37
        /*0002*/ 	.short	(.L_222 - .L_221)
.L_221:
        /*0004*/ 	.word	0x00000082


	//----- nvinfo : EIATTR_KPARAM_INFO
	.align		4
.L_222:
        /*0008*/ 	.byte	0x04, 0x17
        /*000a*/ 	.short	(.L_224 - .L_223)
.L_223:
        /*000c*/ 	.word	0x00000000
        /*0010*/ 	.short	0x0002
        /*0012*/ 	.short	0x0010
        /*0014*/ 	.byte	0x00, 0xf0, 0x11, 0x00


	//----- nvinfo : EIATTR_KPARAM_INFO
	.align		4
.L_224:
        /*0018*/ 	.byte	0x04, 0x17
        /*001a*/ 	.short	(.L_226 - .L_225)
.L_225:
        /*001c*/ 	.word	0x00000000
        /*0020*/ 	.short	0x0001
        /*0022*/ 	.short	0x0008
        /*0024*/ 	.byte	0x00, 0xf5, 0x21, 0x00


	//----- nvinfo : EIATTR_KPARAM_INFO
	.align		4
.L_226:
        /*0028*/ 	.byte	0x04, 0x17
        /*002a*/ 	.short	(.L_228 - .L_227)
.L_227:
        /*002c*/ 	.word	0x00000000
        /*0030*/ 	.short	0x0000
        /*0032*/ 	.short	0x0000
        /*0034*/ 	.byte	0x00, 0xf5, 0x21, 0x00


	//----- nvinfo : EIATTR_SPARSE_MMA_MASK
	.align		4
.L_228:
        /*0038*/ 	.byte	0x03, 0x50
        /*003a*/ 	.short	0x0000


	//----- nvinfo : EIATTR_MAXREG_COUNT
	.align		4
        /*003c*/ 	.byte	0x03, 0x1b
        /*003e*/ 	.short	0x00ff


	//----- nvinfo : EIATTR_MERCURY_ISA_VERSION
	.align		4
        /*0040*/ 	.byte	0x03, 0x5f
        /*0042*/ 	.short	0x0101


	//----- nvinfo : EIATTR_VRC_CTA_INIT_COUNT
	.align		4
        /*0044*/ 	.byte	0x02, 0x4a
	.zero		1
	.zero		1


	//----- nvinfo : EIATTR_EXIT_INSTR_OFFSETS
	.align		4
        /*0048*/ 	.byte	0x04, 0x1c
        /*004a*/ 	.short	(.L_230 - .L_229)


	//   ....[0]....
.L_229:
        /*004c*/ 	.word	0x00000070


	//   ....[1]....
        /*0050*/ 	.word	0x00000130


	//----- nvinfo : EIATTR_CBANK_PARAM_SIZE
	.align		4
.L_230:
        /*0054*/ 	.byte	0x03, 0x19
        /*0056*/ 	.short	0x0014


	//----- nvinfo : EIATTR_PARAM_CBANK
	.align		4
        /*0058*/ 	.byte	0x04, 0x0a
        /*005a*/ 	.short	(.L_232 - .L_231)
	.align		4
.L_231:
        /*005c*/ 	.word	index@(.nv.constant0.square_i64)
        /*0060*/ 	.short	0x0380
        /*0062*/ 	.short	0x0014


	//----- nvinfo : EIATTR_SW_WAR
	.align		4
.L_232:
        /*0064*/ 	.byte	0x04, 0x36
        /*0066*/ 	.short	(.L_234 - .L_233)
.L_233:
        /*0068*/ 	.word	0x00000008
.L_234:


//--------------------- .nv.info.abs_i64          --------------------------
	.section	.nv.info.abs_i64,"",@"SHT_CUDA_INFO"
	.sectionflags	@""
	.align	4


	//----- nvinfo : EIATTR_CUDA_API_VERSION
	.align		4
        /*0000*/ 	.byte	0x04, 0x37
        /*0002*/ 	.short	(.L_236 - .L_235)
.L_235:
        /*0004*/ 	.word	0x00000082


	//----- nvinfo : EIATTR_KPARAM_INFO
	.align		4
.L_236:
        /*0008*/ 	.byte	0x04, 0x17
        /*000a*/ 	.short	(.L_238 - .L_237)
.L_237:
        /*000c*/ 	.word	0x00000000
        /*0010*/ 	.short	0x0002
        /*0012*/ 	.short	0x0010
        /*0014*/ 	.byte	0x00, 0xf0, 0x11, 0x00


	//----- nvinfo : EIATTR_KPARAM_INFO
	.align		4
.L_238:
        /*0018*/ 	.byte	0x04, 0x17
        /*001a*/ 	.short	(.L_240 - .L_239)
.L_239:
        /*001c*/ 	.word	0x00000000
        /*0020*/ 	.short	0x0001
        /*0022*/ 	.short	0x0008
        /*0024*/ 	.byte	0x00, 0xf5, 0x21, 0x00


	//----- nvinfo : EIATTR_KPARAM_INFO
	.align		4
.L_240:
        /*0028*/ 	.byte	0x04, 0x17
        /*002a*/ 	.short	(.L_242 - .L_241)
.L_241:
        /*002c*/ 	.word	0x00000000
        /*0030*/ 	.short	0x0000
        /*0032*/ 	.short	0x0000
        /*0034*/ 	.byte	0x00, 0xf5, 0x21, 0x00


	//----- nvinfo : EIATTR_SPARSE_MMA_MASK
	.align		4
.L_242:
        /*0038*/ 	.byte	0x03, 0x50
        /*003a*/ 	.short	0x0000


	//----- nvinfo : EIATTR_MAXREG_COUNT
	.align		4
        /*003c*/ 	.byte	0x03, 0x1b
        /*003e*/ 	.short	0x00ff


	//----- nvinfo : EIATTR_MERCURY_ISA_VERSION
	.align		4
        /*0040*/ 	.byte	0x03, 0x5f
        /*0042*/ 	.short	0x0101


	//----- nvinfo : EIATTR_VRC_CTA_INIT_COUNT
	.align		4
        /*0044*/ 	.byte	0x02, 0x4a
	.zero		1
	.zero		1


	//----- nvinfo : EIATTR_EXIT_INSTR_OFFSETS
	.align		4
        /*0048*/ 	.byte	0x04, 0x1c
        /*004a*/ 	.short	(.L_244 - .L_243)


	//   ....[0]....
.L_243:
        /*004c*/ 	.word	0x00000070


	//   ....[1]....
        /*0050*/ 	.word	0x00000140


	//----- nvinfo : EIATTR_CBANK_PARAM_SIZE
	.align		4
.L_244:
        /*0054*/ 	.byte	0x03, 0x19
        /*0056*/ 	.short	0x0014


	//----- nvinfo : EIATTR_PARAM_CBANK
	.align		4
        /*0058*/ 	.byte	0x04, 0x0a
        /*005a*/ 	.short	(.L_246 - .L_245)
	.align		4
.L_245:
        /*005c*/ 	.word	index@(.nv.constant0.abs_i64)
        /*0060*/ 	.short	0x0380
        /*0062*/ 	.short	0x0014


	//----- nvinfo : EIATTR_SW_WAR
	.align		4
.L_246:
        /*0064*/ 	.byte	0x04, 0x36
        /*0066*/ 	.short	(.L_248 - .L_247)
.L_247:
        /*0068*/ 	.word	0x00000008
.L_248:


//--------------------- .nv.info.neg_i64          --------------------------
	.section	.nv.info.neg_i64,"",@"SHT_CUDA_INFO"
	.sectionflags	@""
	.align	4


	//----- nvinfo : EIATTR_CUDA_API_VERSION
	.align		4
        /*0000*/ 	.byte	0x04, 0x37
        /*0002*/ 	.short	(.L_250 - .L_249)
.L_249:
        /*0004*/ 	.word	0x00000082


	//----- nvinfo : EIATTR_KPARAM_INFO
	.align		4
.L_250:
        /*0008*/ 	.byte	0x04, 0x17
        /*000a*/ 	.short	(.L_252 - .L_251)
.L_251:
        /*000c*/ 	.word	0x00000000
        /*0010*/ 	.short	0x0002
        /*0012*/ 	.short	0x0010
        /*0014*/ 	.byte	0x00, 0xf0, 0x11, 0x00


	//----- nvinfo : EIATTR_KPARAM_INFO
	.align		4
.L_252:
        /*0018*/ 	.byte	0x04, 0x17
        /*001a*/ 	.short	(.L_254 - .L_253)
.L_253:
        /*001c*/ 	.word	0x00000000
        /*0020*/ 	.short	0x0001
        /*0022*/ 	.short	0x0008
        /*0024*/ 	.byte	0x00, 0xf5, 0x21, 0x00


	//----- nvinfo : EIATTR_KPARAM_INFO
	.align		4
.L_254:
        /*0028*/ 	.byte	0x04, 0x17
        /*002a*/ 	.short	(.L_256 - .L_255)
.L_255:
        /*002c*/ 	.word	0x00000000
        /*0030*/ 	.short	0x0000
        /*0032*/ 	.short	0x0000
        /*0034*/ 	.byte	0x00, 0xf5, 0x21, 0x00


	//----- nvinfo : EIATTR_SPARSE_MMA_MASK
	.align		4
.L_256:
        /*0038*/ 	.byte	0x03, 0x50
        /*003a*/ 	.short	0x0000


	//----- nvinfo : EIATTR_MAXREG_COUNT
	.align		4
        /*003c*/ 	.byte	0x03, 0x1b
        /*003e*/ 	.short	0x00ff


	//----- nvinfo : EIATTR_MERCURY_ISA_VERSION
	.align		4
        /*0040*/ 	.byte	0x03, 0x5f
        /*0042*/ 	.short	0x0101


	//----- nvinfo : EIATTR_VRC_CTA_INIT_COUNT
	.align		4
        /*0044*/ 	.byte	0x02, 0x4a
	.zero		1
	.zero		1


	//----- nvinfo : EIATTR_EXIT_INSTR_OFFSETS
	.align		4
        /*0048*/ 	.byte	0x04, 0x1c
        /*004a*/ 	.short	(.L_258 - .L_257)


	//   ....[0]....
.L_257:
        /*004c*/ 	.word	0x00000070


	//   ....[1]....
        /*0050*/ 	.word	0x00000110


	//----- nvinfo : EIATTR_CBANK_PARAM_SIZE
	.align		4
.L_258:
        /*0054*/ 	.byte	0x03, 0x19
        /*0056*/ 	.short	0x0014


	//----- nvinfo : EIATTR_PARAM_CBANK
	.align		4
        /*0058*/ 	.byte	0x04, 0x0a
        /*005a*/ 	.short	(.L_260 - .L_259)
	.align		4
.L_259:
        /*005c*/ 	.word	index@(.nv.constant0.neg_i64)
        /*0060*/ 	.short	0x0380
        /*0062*/ 	.short	0x0014


	//----- nvinfo : EIATTR_SW_WAR
	.align		4
.L_260:
        /*0064*/ 	.byte	0x04, 0x36
        /*0066*/ 	.short	(.L_262 - .L_261)
.L_261:
        /*0068*/ 	.word	0x00000008
.L_262:


//--------------------- .nv.info.square_i32       --------------------------
	.section	.nv.info.square_i32,"",@"SHT_CUDA_INFO"
	.sectionflags	@""
	.align	4


	//----- nvinfo : EIATTR_CUDA_API_VERSION
	.align		4
        /*0000*/ 	.byte	0x04, 0x37
        /*0002*/ 	.short	(.L_264 - .L_263)
.L_263:
        /*0004*/ 	.word	0x00000082


	//----- nvinfo : EIATTR_KPARAM_INFO
	.align		4
.L_264:
        /*0008*/ 	.byte	0x04, 0x17
        /*000a*/ 	.short	(.L_266 - .L_265)
.L_265:
        /*000c*/ 	.word	0x00000000
        /*0010*/ 	.short	0x0002
        /*0012*/ 	.short	0x0010
        /*0014*/ 	.byte	0x00, 0xf0, 0x11, 0x00


	//----- nvinfo : EIATTR_KPARAM_INFO
	.align		4
.L_266:
        /*0018*/ 	.byte	0x04, 0x17
        /*001a*/ 	.short	(.L_268 - .L_267)
.L_267:
        /*001c*/ 	.word	0x00000000
        /*0020*/ 	.short	0x0001
        /*0022*/ 	.short	0x0008
        /*0024*/ 	.byte	0x00, 0xf5, 0x21, 0x00


	//----- nvinfo : EIATTR_KPARAM_INFO
	.align		4
.L_268:
        /*0028*/ 	.byte	0x04, 0x17
        /*002a*/ 	.short	(.L_270 - .L_269)
.L_269:
        /*002c*/ 	.word	0x00000000
        /*0030*/ 	.short	0x0000
        /*0032*/ 	.short	0x0000
        /*0034*/ 	.byte	0x00, 0xf5, 0x21, 0x00


	//----- nvinfo : EIATTR_SPARSE_MMA_MASK
	.align		4
.L_270:
        /*0038*/ 	.byte	0x03, 0x50
        /*003a*/ 	.short	0x0000


	//----- nvinfo : EIATTR_MAXREG_COUNT
	.align		4
        /*003c*/ 	.byte	0x03, 0x1b
        /*003e*/ 	.short	0x00ff


	//----- nvinfo : EIATTR_MERCURY_ISA_VERSION
	.align		4
        /*0040*/ 	.byte	0x03, 0x5f
        /*0042*/ 	.short	0x0101


	//----- nvinfo : EIATTR_VRC_CTA_INIT_COUNT
	.align		4
        /*0044*/ 	.byte	0x02, 0x4a
	.zero		1
	.zero		1


	//----- nvinfo : EIATTR_EXIT_INSTR_OFFSETS
	.align		4
        /*0048*/ 	.byte	0x04, 0x1c
        /*004a*/ 	.short	(.L_272 - .L_271)


	//   ....[0]....
.L_271:
        /*004c*/ 	.word	0x00000070


	//   ....[1]....
        /*0050*/ 	.word	0x00000100


	//----- nvinfo : EIATTR_CBANK_PARAM_SIZE
	.align		4
.L_272:
        /*0054*/ 	.byte	0x03, 0x19
        /*0056*/ 	.short	0x0014


	//----- nvinfo : EIATTR_PARAM_CBANK
	.align		4
        /*0058*/ 	.byte	0x04, 0x0a
        /*005a*/ 	.short	(.L_274 - .L_273)
	.align		4
.L_273:
        /*005c*/ 	.word	index@(.nv.constant0.square_i32)
        /*0060*/ 	.short	0x0380
        /*0062*/ 	.short	0x0014


	//----- nvinfo : EIATTR_SW_WAR
	.align		4
.L_274:
        /*0064*/ 	.byte	0x04, 0x36
        /*0066*/ 	.short	(.L_276 - .L_275)
.L_275:
        /*0068*/ 	.word	0x00000008
.L_276:


//--------------------- .nv.info.abs_i32          --------------------------
	.section	.nv.info.abs_i32,"",@"SHT_CUDA_INFO"
	.sectionflags	@""
	.align	4


	//----- nvinfo : EIATTR_CUDA_API_VERSION
	.align		4
        /*0000*/ 	.byte	0x04, 0x37
        /*0002*/ 	.short	(.L_278 - .L_277)
.L_277:
        /*0004*/ 	.word	0x00000082


	//----- nvinfo : EIATTR_KPARAM_INFO
	.align		4
.L_278:
        /*0008*/ 	.byte	0x04, 0x17
        /*000a*/ 	.short	(.L_280 - .L_279)
.L_279:
        /*000c*/ 	.word	0x00000000
        /*0010*/ 	.short	0x0002
        /*0012*/ 	.short	0x0010
        /*0014*/ 	.byte	0x00, 0xf0, 0x11, 0x00


	//----- nvinfo : EIATTR_KPARAM_INFO
	.align		4
.L_280:
        /*0018*/ 	.byte	0x04, 0x17
        /*001a*/ 	.short	(.L_282 - .L_281)
.L_281:
        /*001c*/ 	.word	0x00000000
        /*0020*/ 	.short	0x0001
        /*0022*/ 	.short	0x0008
        /*0024*/ 	.byte	0x00, 0xf5, 0x21, 0x00


	//----- nvinfo : EIATTR_KPARAM_INFO
	.align		4
.L_282:
        /*0028*/ 	.byte	0x04, 0x17
        /*002a*/ 	.short	(.L_284 - .L_283)
.L_283:
        /*002c*/ 	.word	0x00000000
        /*0030*/ 	.short	0x0000
        /*0032*/ 	.short	0x0000
        /*0034*/ 	.byte	0x00, 0xf5, 0x21, 0x00


	//----- nvinfo : EIATTR_SPARSE_MMA_MASK
	.align		4
.L_284:
        /*0038*/ 	.byte	0x03, 0x50
        /*003a*/ 	.short	0x0000


	//----- nvinfo : EIATTR_MAXREG_COUNT
	.align		4
        /*003c*/ 	.byte	0x03, 0x1b
        /*003e*/ 	.short	0x00ff


	//----- nvinfo : EIATTR_MERCURY_ISA_VERSION
	.align		4
        /*0040*/ 	.byte	0x03, 0x5f
        /*0042*/ 	.short	0x0101


	//----- nvinfo : EIATTR_VRC_CTA_INIT_COUNT
	.align		4
        /*0044*/ 	.byte	0x02, 0x4a
	.zero		1
	.zero		1


	//----- nvinfo : EIATTR_EXIT_INSTR_OFFSETS
	.align		4
        /*0048*/ 	.byte	0x04, 0x1c
        /*004a*/ 	.short	(.L_286 - .L_285)


	//   ....[0]....
.L_285:
        /*004c*/ 	.word	0x00000070


	//   ....[1]....
        /*0050*/ 	.word	0x00000110


	//----- nvinfo : EIATTR_CBANK_PARAM_SIZE
	.align		4
.L_286:
        /*0054*/ 	.byte	0x03, 0x19
        /*0056*/ 	.short	0x0014


	//----- nvinfo : EIATTR_PARAM_CBANK
	.align		4
        /*0058*/ 	.byte	0x04, 0x0a
        /*005a*/ 	.short	(.L_288 - .L_287)
	.align		4
.L_287:
        /*005c*/ 	.word	index@(.nv.constant0.abs_i32)
        /*0060*/ 	.short	0x0380
        /*0062*/ 	.short	0x0014


	//----- nvinfo : EIATTR_SW_WAR
	.align		4
.L_288:
        /*0064*/ 	.byte	0x04, 0x36
        /*0066*/ 	.short	(.L_290 - .L_289)
.L_289:
        /*0068*/ 	.word	0x00000008
.L_290:


//--------------------- .nv.info.neg_i32          --------------------------
	.section	.nv.info.neg_i32,"",@"SHT_CUDA_INFO"
	.sectionflags	@""
	.align	4


	//----- nvinfo : EIATTR_CUDA_API_VERSION
	.align		4
        /*0000*/ 	.byte	0x04, 0x37
        /*0002*/ 	.short	(.L_292 - .L_291)
.L_291:
        /*0004*/ 	.word	0x00000082


	//----- nvinfo : EIATTR_KPARAM_INFO
	.align		4
.L_292:
        /*0008*/ 	.byte	0x04, 0x17
        /*000a*/ 	.short	(.L_294 - .L_293)
.L_293:
        /*000c*/ 	.word	0x00000000
        /*0010*/ 	.short	0x0002
        /*0012*/ 	.short	0x0010
        /*0014*/ 	.byte	0x00, 0xf0, 0x11, 0x00


	//----- nvinfo : EIATTR_KPARAM_INFO
	.align		4
.L_294:
        /*0018*/ 	.byte	0x04, 0x17
        /*001a*/ 	.short	(.L_296 - .L_295)
.L_295:
        /*001c*/ 	.word	0x00000000
        /*0020*/ 	.short	0x0001
        /*0022*/ 	.short	0x0008
        /*0024*/ 	.byte	0x00, 0xf5, 0x21, 0x00


	//----- nvinfo : EIATTR_KPARAM_INFO
	.align		4
.L_296:
        /*0028*/ 	.byte	0x04, 0x17
        /*002a*/ 	.short	(.L_298 - .L_297)
.L_297:
        /*002c*/ 	.word	0x00000000
        /*0030*/ 	.short	0x0000
        /*0032*/ 	.short	0x0000
        /*0034*/ 	.byte	0x00, 0xf5, 0x21, 0x00


	//----- nvinfo : EIATTR_SPARSE_MMA_MASK
	.align		4
.L_298:
        /*0038*/ 	.byte	0x03, 0x50
        /*003a*/ 	.short	0x0000


	//----- nvinfo : EIATTR_MAXREG_COUNT
	.align		4
        /*003c*/ 	.byte	0x03, 0x1b
        /*003e*/ 	.short	0x00ff


	//----- nvinfo : EIATTR_MERCURY_ISA_VERSION
	.align		4
        /*0040*/ 	.byte	0x03, 0x5f
        /*0042*/ 	.short	0x0101


	//----- nvinfo : EIATTR_VRC_CTA_INIT_COUNT
	.align		4
        /*0044*/ 	.byte	0x02, 0x4a
	.zero		1
	.zero		1


	//----- nvinfo : EIATTR_EXIT_INSTR_OFFSETS
	.align		4
        /*0048*/ 	.byte	0x04, 0x1c
        /*004a*/ 	.short	(.L_300 - .L_299)


	//   ....[0]....
.L_299:
        /*004c*/ 	.word	0x00000070


	//   ....[1]....
        /*0050*/ 	.word	0x00000100


	//----- nvinfo : EIATTR_CBANK_PARAM_SIZE
	.align		4
.L_300:
        /*0054*/ 	.byte	0x03, 0x19
        /*0056*/ 	.short	0x0014


	//----- nvinfo : EIATTR_PARAM_CBANK
	.align		4
        /*0058*/ 	.byte	0x04, 0x0a
        /*005a*/ 	.short	(.L_302 - .L_301)
	.align		4
.L_301:
        /*005c*/ 	.word	index@(.nv.constant0.neg_i32)
        /*0060*/ 	.short	0x0380
        /*0062*/ 	.short	0x0014


	//----- nvinfo : EIATTR_SW_WAR
	.align		4
.L_302:
        /*0064*/ 	.byte	0x04, 0x36
        /*0066*/ 	.short	(.L_304 - .L_303)
.L_303:
        /*0068*/ 	.word	0x00000008
.L_304:


//--------------------- .nv.info.round_f64        --------------------------
	.section	.nv.info.round_f64,"",@"SHT_CUDA_INFO"
	.sectionflags	@""
	.align	4


	//----- nvinfo : EIATTR_CUDA_API_VERSION
	.align		4
        /*0000*/ 	.byte	0x04, 0x37
        /*0002*/ 	.short	(.L_306 - .L_305)
.L_305:
        /*0004*/ 	.word	0x00000082


	//----- nvinfo : EIATTR_KPARAM_INFO
	.align		4
.L_306:
        /*0008*/ 	.byte	0x04, 0x17
        /*000a*/ 	.short	(.L_308 - .L_307)
.L_307:
        /*000c*/ 	.word	0x00000000
        /*0010*/ 	.short	0x0002
        /*0012*/ 	.short	0x0010
        /*0014*/ 	.byte	0x00, 0xf0, 0x11, 0x00


	//----- nvinfo : EIATTR_KPARAM_INFO
	.align		4
.L_308:
        /*0018*/ 	.byte	0x04, 0x17
        /*001a*/ 	.short	(.L_310 - .L_309)
.L_309:
        /*001c*/ 	.word	0x00000000
        /*0020*/ 	.short	0x0001
        /*0022*/ 	.short	0x0008
        /*0024*/ 	.byte	0x00, 0xf5, 0x21, 0x00


	//----- nvinfo : EIATTR_KPARAM_INFO
	.align		4
.L_310:
        /*0028*/ 	.byte	0x04, 0x17
        /*002a*/ 	.short	(.L_312 - .L_311)
.L_311:
        /*002c*/ 	.word	0x00000000
        /*0030*/ 	.short	0x0000
        /*0032*/ 	.short	0x0000
        /*0034*/ 	.byte	0x00, 0xf5, 0x21, 0x00


	//----- nvinfo : EIATTR_SPARSE_MMA_MASK
	.align		4
.L_312:
        /*0038*/ 	.byte	0x03, 0x50
        /*003a*/ 	.short	0x0000


	//----- nvinfo : EIATTR_MAXREG_COUNT
	.align		4
        /*003c*/ 	.byte	0x03, 0x1b
        /*003e*/ 	.short	0x00ff


	//----- nvinfo : EIATTR_MERCURY_ISA_VERSION
	.align		4
        /*0040*/ 	.byte	0x03, 0x5f
        /*0042*/ 	.short	0x0101


	//----- nvinfo : EIATTR_VRC_CTA_INIT_COUNT
	.align		4
        /*0044*/ 	.byte	0x02, 0x4a
	.zero		1
	.zero		1


	//----- nvinfo : EIATTR_EXIT_INSTR_OFFSETS
	.align		4
        /*0048*/ 	.byte	0x04, 0x1c
        /*004a*/ 	.short	(.L_314 - .L_313)


	//   ....[0]....
.L_313:
        /*004c*/ 	.word	0x00000070


	//   ....[1]....
        /*0050*/ 	.word	0x00000140


	//----- nvinfo : EIATTR_CBANK_PARAM_SIZE
	.align		4
.L_314:
        /*0054*/ 	.byte	0x03, 0x19
        /*0056*/ 	.short	0x0014


	//----- nvinfo : EIATTR_PARAM_CBANK
	.align		4
        /*0058*/ 	.byte	0x04, 0x0a
        /*005a*/ 	.short	(.L_316 - .L_315)
	.align		4
.L_315:
        /*005c*/ 	.word	index@(.nv.constant0.round_f64)
        /*0060*/ 	.short	0x0380
        /*0062*/ 	.short	0x0014


	//----- nvinfo : EIATTR_SW_WAR
	.align		4
.L_316:
        /*0064*/ 	.byte	0x04, 0x36
        /*0066*/ 	.short	(.L_318 - .L_317)
.L_317:
        /*0068*/ 	.word	0x00000008
.L_318:


//--------------------- .nv.info.ceil_f64         --------------------------
	.section	.nv.info.ceil_f64,"",@"SHT_CUDA_INFO"
	.sectionflags	@""
	.align	4


	//----- nvinfo : EIATTR_CUDA_API_VERSION
	.align		4
        /*0000*/ 	.byte	0x04, 0x37
        /*0002*/ 	.short	(.L_320 - .L_319)
.L_319:
        /*0004*/ 	.word	0x00000082


	//----- nvinfo : EIATTR_KPARAM_INFO
	.align		4
.L_320:
        /*0008*/ 	.byte	0x04, 0x17
        /*000a*/ 	.short	(.L_322 - .L_321)
.L_321:
        /*000c*/ 	.word	0x00000000
        /*0010*/ 	.short	0x0002
        /*0012*/ 	.short	0x0010
        /*0014*/ 	.byte	0x00, 0xf0, 0x11, 0x00


	//----- nvinfo : EIATTR_KPARAM_INFO
	.align		4
.L_322:
        /*0018*/ 	.byte	0x04, 0x17
        /*001a*/ 	.short	(.L_324 - .L_323)
.L_323:
        /*001c*/ 	.word	0x00000000
        /*0020*/ 	.short	0x0001
        /*0022*/ 	.short	0x0008
        /*0024*/ 	.byte	0x00, 0xf5, 0x21, 0x00


	//----- nvinfo : EIATTR_KPARAM_INFO
	.align		4
.L_324:
        /*0028*/ 	.byte	0x04, 0x17
        /*002a*/ 	.short	(.L_326 - .L_325)
.L_325:
        /*002c*/ 	.word	0x00000000
        /*0030*/ 	.short	0x0000
        /*0032*/ 	.short	0x0000
        /*0034*/ 	.byte	0x00, 0xf5, 0x21, 0x00


	//----- nvinfo : EIATTR_SPARSE_MMA_MASK
	.align		4
.L_326:
        /*0038*/ 	.byte	0x03, 0x50
        /*003a*/ 	.short	0x0000


	//----- nvinfo : EIATTR_MAXREG_COUNT
	.align		4
        /*003c*/ 	.byte	0x03, 0x1b
        /*003e*/ 	.short	0x00ff


	//----- nvinfo : EIATTR_MERCURY_ISA_VERSION
	.align		4
        /*0040*/ 	.byte	0x03, 0x5f
        /*0042*/ 	.short	0x0101


	//----- nvinfo : EIATTR_VRC_CTA_INIT_COUNT
	.align		4
        /*0044*/ 	.byte	0x02, 0x4a
	.zero		1
	.zero		1


	//----- nvinfo : EIATTR_EXIT_INSTR_OFFSETS
	.align		4
        /*0048*/ 	.byte	0x04, 0x1c
        /*004a*/ 	.short	(.L_328 - .L_327)


	//   ....[0]....
.L_327:
        /*004c*/ 	.word	0x00000070


	//   ....[1]....
        /*0050*/ 	.word	0x00000100


	//----- nvinfo : EIATTR_CBANK_PARAM_SIZE
	.align		4
.L_328:
        /*0054*/ 	.byte	0x03, 0x19
        /*0056*/ 	.short	0x0014


	//----- nvinfo : EIATTR_PARAM_CBANK
	.align		4
        /*0058*/ 	.byte	0x04, 0x0a
        /*005a*/ 	.short	(.L_330 - .L_329)
	.align		4
.L_329:
        /*005c*/ 	.word	index@(.nv.constant0.ceil_f64)
        /*0060*/ 	.short	0x0380
        /*0062*/ 	.short	0x0014


	//----- nvinfo : EIATTR_SW_WAR
	.align		4
.L_330:
        /*0064*/ 	.byte	0x04, 0x36
        /*0066*/ 	.short	(.L_332 - .L_331)
.L_331:
        /*0068*/ 	.word	0x00000008
.L_332:


//--------------------- .nv.info.floor_f64        --------------------------
	.section	.nv.info.floor_f64,"",@"SHT_CUDA_INFO"
	.sectionflags	@""
	.align	4


	//----- nvinfo : EIATTR_CUDA_API_VERSION
	.align		4
        /*0000*/ 	.byte	0x04, 0x37
        /*0002*/ 	.short	(.L_334 - .L_333)
.L_333:
        /*0004*/ 	.word	0x00000082


	//----- nvinfo : EIATTR_KPARAM_INFO
	.align		4
.L_334:
        /*0008*/ 	.byte	0x04, 0x17
        /*000a*/ 	.short	(.L_336 - .L_335)
.L_335:
        /*000c*/ 	.word	0x00000000
        /*0010*/ 	.short	0x0002
        /*0012*/ 	.short	0x0010
        /*0014*/ 	.byte	0x00, 0xf0, 0x11, 0x00


	//----- nvinfo : EIATTR_KPARAM_INFO
	.align		4
.L_336:
        /*0018*/ 	.byte	0x04, 0x17
        /*001a*/ 	.short	(.L_338 - .L_337)
.L_337:
        /*001c*/ 	.word	0x00000000
        /*0020*/ 	.short	0x0001
        /*0022*/ 	.short	0x0008
        /*0024*/ 	.byte	0x00, 0xf5, 0x21, 0x00


	//----- nvinfo : EIATTR_KPARAM_INFO
	.align		4
.L_338:
        /*0028*/ 	.byte	0x04, 0x17
        /*002a*/ 	.short	(.L_340 - .L_339)
.L_339:
        /*002c*/ 	.word	0x00000000
        /*0030*/ 	.short	0x0000
        /*0032*/ 	.short	0x0000
        /*0034*/ 	.byte	0x00, 0xf5, 0x21, 0x00


	//----- nvinfo : EIATTR_SPARSE_MMA_MASK
	.align		4
.L_340:
        /*0038*/ 	.byte	0x03, 0x50
        /*003a*/ 	.short	0x0000


	//----- nvinfo : EIATTR_MAXREG_COUNT
	.align		4
        /*003c*/ 	.byte	0x03, 0x1b
        /*003e*/ 	.short	0x00ff


	//----- nvinfo : EIATTR_MERCURY_ISA_VERSION
	.align		4
        /*0040*/ 	.byte	0x03, 0x5f
        /*0042*/ 	.short	0x0101


	//----- nvinfo : EIATTR_VRC_CTA_INIT_COUNT
	.align		4
        /*0044*/ 	.byte	0x02, 0x4a
	.zero		1
	.zero		1


	//----- nvinfo : EIATTR_EXIT_INSTR_OFFSETS
	.align		4
        /*0048*/ 	.byte	0x04, 0x1c
        /*004a*/ 	.short	(.L_342 - .L_341)


	//   ....[0]....
.L_341:
        /*004c*/ 	.word	0x00000070


	//   ....[1]....
        /*0050*/ 	.word	0x00000100


	//----- nvinfo : EIATTR_CBANK_PARAM_SIZE
	.align		4
.L_342:
        /*0054*/ 	.byte	0x03, 0x19
        /*0056*/ 	.short	0x0014


	//----- nvinfo : EIATTR_PARAM_CBANK
	.align		4
        /*0058*/ 	.byte	0x04, 0x0a
        /*005a*/ 	.short	(.L_344 - .L_343)
	.align		4
.L_343:
        /*005c*/ 	.word	index@(.nv.constant0.floor_f64)
        /*0060*/ 	.short	0x0380
        /*0062*/ 	.short	0x0014


	//----- nvinfo : EIATTR_SW_WAR
	.align		4
.L_344:
        /*0064*/ 	.byte	0x04, 0x36
        /*0066*/ 	.short	(.L_346 - .L_345)
.L_345:
        /*0068*/ 	.word	0x00000008
.L_346:


//--------------------- .nv.info.square_f64       --------------------------
	.section	.nv.info.square_f64,"",@"SHT_CUDA_INFO"
	.sectionflags	@""
	.align	4


	//----- nvinfo : EIATTR_CUDA_API_VERSION
	.align		4
        /*0000*/ 	.byte	0x04, 0x37
        /*0002*/ 	.short	(.L_348 - .L_347)
.L_347:
        /*0004*/ 	.word	0x00000082


	//----- nvinfo : EIATTR_KPARAM_INFO
	.align		4
.L_348:
        /*0008*/ 	.byte	0x04, 0x17
        /*000a*/ 	.short	(.L_350 - .L_349)
.L_349:
        /*000c*/ 	.word	0x00000000
        /*0010*/ 	.short	0x0002
        /*0012*/ 	.short	0x0010
        /*0014*/ 	.byte	0x00, 0xf0, 0x11, 0x00


	//----- nvinfo : EIATTR_KPARAM_INFO
	.align		4
.L_350:
        /*0018*/ 	.byte	0x04, 0x17
        /*001a*/ 	.short	(.L_352 - .L_351)
.L_351:
        /*001c*/ 	.word	0x00000000
        /*0020*/ 	.short	0x0001
        /*0022*/ 	.short	0x0008
        /*0024*/ 	.byte	0x00, 0xf5, 0x21, 0x00


	//----- nvinfo : EIATTR_KPARAM_INFO
	.align		4
.L_352:
        /*0028*/ 	.byte	0x04, 0x17
        /*002a*/ 	.short	(.L_354 - .L_353)
.L_353:
        /*002c*/ 	.word	0x00000000
        /*0030*/ 	.short	0x0000
        /*0032*/ 	.short	0x0000
        /*0034*/ 	.byte	0x00, 0xf5, 0x21, 0x00


	//----- nvinfo : EIATTR_SPARSE_MMA_MASK
	.align		4
.L_354:
        /*0038*/ 	.byte	0x03, 0x50
        /*003a*/ 	.short	0x0000


	//----- nvinfo : EIATTR_MAXREG_COUNT
	.align		4
        /*003c*/ 	.byte	0x03, 0x1b
        /*003e*/ 	.short	0x00ff


	//----- nvinfo : EIATTR_MERCURY_ISA_VERSION
	.align		4
        /*0040*/ 	.byte	0x03, 0x5f
        /*0042*/ 	.short	0x0101


	//----- nvinfo : EIATTR_VRC_CTA_INIT_COUNT
	.align		4
        /*0044*/ 	.byte	0x02, 0x4a
	.zero		1
	.zero		1


	//----- nvinfo : EIATTR_EXIT_INSTR_OFFSETS
	.align		4
        /*0048*/ 	.byte	0x04, 0x1c
        /*004a*/ 	.short	(.L_356 - .L_355)


	//   ....[0]....
.L_355:
        /*004c*/ 	.word	0x00000070


	//   ....[1]....
        /*0050*/ 	.word	0x00000100


	//----- nvinfo : EIATTR_CBANK_PARAM_SIZE
	.align		4
.L_356:
        /*0054*/ 	.byte	0x03, 0x19
        /*0056*/ 	.short	0x0014


	//----- nvinfo : EIATTR_PARAM_CBANK
	.align		4
        /*0058*/ 	.byte	0x04, 0x0a
        /*005a*/ 	.short	(.L_358 - .L_357)
	.align		4
.L_357:
        /*005c*/ 	.word	index@(.nv.constant0.square_f64)
        /*0060*/ 	.short	0x0380
        /*0062*/ 	.short	0x0014


	//----- nvinfo : EIATTR_SW_WAR
	.align		4
.L_358:
        /*0064*/ 	.byte	0x04, 0x36
        /*0066*/ 	.short	(.L_360 - .L_359)
.L_359:
        /*0068*/ 	.word	0x00000008
.L_360:


//--------------------- .nv.info.recip_f64        --------------------------
	.section	.nv.info.recip_f64,"",@"SHT_CUDA_INFO"
	.sectionflags	@""
	.align	4


	//----- nvinfo : EIATTR_CUDA_API_VERSION
	.align		4
        /*0000*/ 	.byte	0x04, 0x37
        /*0002*/ 	.short	(.L_362 - .L_361)
.L_361:
        /*0004*/ 	.word	0x00000082


	//----- nvinfo : EIATTR_KPARAM_INFO
	.align		4
.L_362:
        /*0008*/ 	.byte	0x04, 0x17
        /*000a*/ 	.short	(.L_364 - .L_363)
.L_363:
        /*000c*/ 	.word	0x00000000
        /*0010*/ 	.short	0x0002
        /*0012*/ 	.short	0x0010
        /*0014*/ 	.byte	0x00, 0xf0, 0x11, 0x00


	//----- nvinfo : EIATTR_KPARAM_INFO
	.align		4
.L_364:
        /*0018*/ 	.byte	0x04, 0x17
        /*001a*/ 	.short	(.L_366 - .L_365)
.L_365:
        /*001c*/ 	.word	0x00000000
        /*0020*/ 	.short	0x0001
        /*0022*/ 	.short	0x0008
        /*0024*/ 	.byte	0x00, 0xf5, 0x21, 0x00


	//----- nvinfo : EIATTR_KPARAM_INFO
	.align		4
.L_366:
        /*0028*/ 	.byte	0x04, 0x17
        /*002a*/ 	.short	(.L_368 - .L_367)
.L_367:
        /*002c*/ 	.word	0x00000000
        /*0030*/ 	.short	0x0000
        /*0032*/ 	.short	0x0000
        /*0034*/ 	.byte	0x00, 0xf5, 0x21, 0x00


	//----- nvinfo : EIATTR_SPARSE_MMA_MASK
	.align		4
.L_368:
        /*0038*/ 	.byte	0x03, 0x50
        /*003a*/ 	.short	0x0000


	//----- nvinfo : EIATTR_MAXREG_COUNT
	.align		4
        /*003c*/ 	.byte	0x03, 0x1b
        /*003e*/ 	.short	0x00ff


	//----- nvinfo : EIATTR_MERCURY_ISA_VERSION
	.align		4
        /*0040*/ 	.byte	0x03, 0x5f
        /*0042*/ 	.short	0x0101


	//----- nvinfo : EIATTR_VRC_CTA_INIT_COUNT
	.align		4
        /*0044*/ 	.byte	0x02, 0x4a
	.zero		1
	.zero		1


	//----- nvinfo : EIATTR_EXIT_INSTR_OFFSETS
	.align		4
        /*0048*/ 	.byte	0x04, 0x1c
        /*004a*/ 	.short	(.L_370 - .L_369)


	//   ....[0]....
.L_369:
        /*004c*/ 	.word	0x00000070


	//   ....[1]....
        /*0050*/ 	.word	0x000001e0


	//----- nvinfo : EIATTR_CRS_STACK_SIZE
	.align		4
.L_370:
        /*0054*/ 	.byte	0x04, 0x1e
        /*0056*/ 	.short	(.L_372 - .L_371)
.L_371:
        /*0058*/ 	.word	0x00000000


	//----- nvinfo : EIATTR_CBANK_PARAM_SIZE
	.align		4
.L_372:
        /*005c*/ 	.byte	0x03, 0x19
        /*005e*/ 	.short	0x0014


	//----- nvinfo : EIATTR_PARAM_CBANK
	.align		4
        /*0060*/ 	.byte	0x04, 0x0a
        /*0062*/ 	.short	(.L_374 - .L_373)
	.align		4
.L_373:
        /*0064*/ 	.word	index@(.nv.constant0.recip_f64)
        /*0068*/ 	.short	0x0380
        /*006a*/ 	.short	0x0014


	//----- nvinfo : EIATTR_SW_WAR
	.align		4
.L_374:
        /*006c*/ 	.byte	0x04, 0x36
        /*006e*/ 	.short	(.L_376 - .L_375)
.L_375:
        /*0070*/ 	.word	0x00000008
.L_376:


//--------------------- .nv.info.tanh_f64         --------------------------
	.section	.nv.info.tanh_f64,"",@"SHT_CUDA_INFO"
	.sectionflags	@""
	.align	4


	//----- nvinfo : EIATTR_CUDA_API_VERSION
	.align		4
        /*0000*/ 	.byte	0x04, 0x37
        /*0002*/ 	.short	(.L_378 - .L_377)
.L_377:
        /*0004*/ 	.word	0x00000082


	//----- nvinfo : EIATTR_KPARAM_INFO
	.align		4
.L_378:
        /*0008*/ 	.byte	0x04, 0x17
        /*000a*/ 	.short	(.L_380 - .L_379)
.L_379:
        /*000c*/ 	.word	0x00000000
        /*0010*/ 	.short	0x0002
        /*0012*/ 	.short	0x0010
        /*0014*/ 	.byte	0x00, 0xf0, 0x11, 0x00


	//----- nvinfo : EIATTR_KPARAM_INFO
	.align		4
.L_380:
        /*0018*/ 	.byte	0x04, 0x17
        /*001a*/ 	.short	(.L_382 - .L_381)
.L_381:
        /*001c*/ 	.word	0x00000000
        /*0020*/ 	.short	0x0001
        /*0022*/ 	.short	0x0008
        /*0024*/ 	.byte	0x00, 0xf5, 0x21, 0x00


	//----- nvinfo : EIATTR_KPARAM_INFO
	.align		4
.L_382:
        /*0028*/ 	.byte	0x04, 0x17
        /*002a*/ 	.short	(.L_384 - .L_383)
.L_383:
        /*002c*/ 	.word	0x00000000
        /*0030*/ 	.short	0x0000
        /*0032*/ 	.short	0x0000
        /*0034*/ 	.byte	0x00, 0xf5, 0x21, 0x00


	//----- nvinfo : EIATTR_SPARSE_MMA_MASK
	.align		4
.L_384:
        /*0038*/ 	.byte	0x03, 0x50
        /*003a*/ 	.short	0x0000


	//----- nvinfo : EIATTR_MAXREG_COUNT
	.align		4
        /*003c*/ 	.byte	0x03, 0x1b
        /*003e*/ 	.short	0x00ff


	//----- nvinfo : EIATTR_MERCURY_ISA_VERSION
	.align		4
        /*0040*/ 	.byte	0x03, 0x5f
        /*0042*/ 	.short	0x0101


	//----- nvinfo : EIATTR_VRC_CTA_INIT_COUNT
	.align		4
        /*0044*/ 	.byte	0x02, 0x4a
	.zero		1
	.zero		1


	//----- nvinfo : EIATTR_EXIT_INSTR_OFFSETS
	.align		4
        /*0048*/ 	.byte	0x04, 0x1c
        /*004a*/ 	.short	(.L_386 - .L_385)


	//   ....[0]....
.L_385:
        /*004c*/ 	.word	0x00000070


	//   ....[1]....
        /*0050*/ 	.word	0x00000730


	//----- nvinfo : EIATTR_CRS_STACK_SIZE
	.align		4
.L_386:
        /*0054*/ 	.byte	0x04, 0x1e
        /*0056*/ 	.short	(.L_388 - .L_387)
.L_387:
        /*0058*/ 	.word	0x00000000


	//----- nvinfo : EIATTR_CBANK_PARAM_SIZE
	.align		4
.L_388:
        /*005c*/ 	.byte	0x03, 0x19
        /*005e*/ 	.short	0x0014


	//----- nvinfo : EIATTR_PARAM_CBANK
	.align		4
        /*0060*/ 	.byte	0x04, 0x0a
        /*0062*/ 	.short	(.L_390 - .L_389)
	.align		4
.L_389:
        /*0064*/ 	.word	index@(.nv.constant0.tanh_f64)
        /*0068*/ 	.short	0x0380
        /*006a*/ 	.short	0x0014


	//----- nvinfo : EIATTR_SW_WAR
	.align		4
.L_390:
        /*006c*/ 	.byte	0x04, 0x36
        /*006e*/ 	.short	(.L_392 - .L_391)
.L_391:
        /*0070*/ 	.word	0x00000008
.L_392:


//--------------------- .nv.info.tan_f64          --------------------------
	.section	.nv.info.tan_f64,"",@"SHT_CUDA_INFO"
	.sectionflags	@""
	.align	4


	//----- nvinfo : EIATTR_CUDA_API_VERSION
	.align		4
        /*0000*/ 	.byte	0x04, 0x37
        /*0002*/ 	.short	(.L_394 - .L_393)
.L_393:
        /*0004*/ 	.word	0x00000082


	//----- nvinfo : EIATTR_KPARAM_INFO
	.align		4
.L_394:
        /*0008*/ 	.byte	0x04, 0x17
        /*000a*/ 	.short	(.L_396 - .L_395)
.L_395:
        /*000c*/ 	.word	0x00000000
        /*0010*/ 	.short	0x0002
        /*0012*/ 	.short	0x0010
        /*0014*/ 	.byte	0x00, 0xf0, 0x11, 0x00


	//----- nvinfo : EIATTR_KPARAM_INFO
	.align		4
.L_396:
        /*0018*/ 	.byte	0x04, 0x17
        /*001a*/ 	.short	(.L_398 - .L_397)
.L_397:
        /*001c*/ 	.word	0x00000000
        /*0020*/ 	.short	0x0001
        /*0022*/ 	.short	0x0008
        /*0024*/ 	.byte	0x00, 0xf5, 0x21, 0x00


	//----- nvinfo : EIATTR_KPARAM_INFO
	.align		4
.L_398:
        /*0028*/ 	.byte	0x04, 0x17
        /*002a*/ 	.short	(.L_400 - .L_399)
.L_399:
        /*002c*/ 	.word	0x00000000
        /*0030*/ 	.short	0x0000
        /*0032*/ 	.short	0x0000
        /*0034*/ 	.byte	0x00, 0xf5, 0x21, 0x00


	//----- nvinfo : EIATTR_SPARSE_MMA_MASK
	.align		4
.L_400:
        /*0038*/ 	.byte	0x03, 0x50
        /*003a*/ 	.short	0x0000


	//----- nvinfo : EIATTR_MAXREG_COUNT
	.align		4
        /*003c*/ 	.byte	0x03, 0x1b
        /*003e*/ 	.short	0x00ff


	//----- nvinfo : EIATTR_MERCURY_ISA_VERSION
	.align		4
        /*0040*/ 	.byte	0x03, 0x5f
        /*0042*/ 	.short	0x0101


	//----- nvinfo : EIATTR_VRC_CTA_INIT_COUNT
	.align		4
        /*0044*/ 	.byte	0x02, 0x4a
	.zero		1
	.zero		1


	//----- nvinfo : EIATTR_EXIT_INSTR_OFFSETS
	.align		4
        /*0048*/ 	.byte	0x04, 0x1c
        /*004a*/ 	.short	(.L_402 - .L_401)


	//   ....[0]....
.L_401:
        /*004c*/ 	.word	0x00000080


	//   ....[1]....
        /*0050*/ 	.word	0x00000680


	//----- nvinfo : EIATTR_CRS_STACK_SIZE
	.align		4
.L_402:
        /*0054*/ 	.byte	0x04, 0x1e
        /*0056*/ 	.short	(.L_404 - .L_403)
.L_403:
        /*0058*/ 	.word	0x00000000


	//----- nvinfo : EIATTR_CBANK_PARAM_SIZE
	.align		4
.L_404:
        /*005c*/ 	.byte	0x03, 0x19
        /*005e*/ 	.short	0x0014


	//----- nvinfo : EIATTR_PARAM_CBANK
	.align		4
        /*0060*/ 	.byte	0x04, 0x0a
        /*0062*/ 	.short	(.L_406 - .L_405)
	.align		4
.L_405:
        /*0064*/ 	.word	index@(.nv.constant0.tan_f64)
        /*0068*/ 	.short	0x0380
        /*006a*/ 	.short	0x0014


	//----- nvinfo : EIATTR_SW_WAR
	.align		4
.L_406:
        /*006c*/ 	.byte	0x04, 0x36
        /*006e*/ 	.short	(.L_408 - .L_407)
.L_407:
        /*0070*/ 	.word	0x00000008
.L_408:


//--------------------- .nv.info.cos_f64          --------------------------
	.section	.nv.info.cos_f64,"",@"SHT_CUDA_INFO"
	.sectionflags	@""
	.align	4


	//----- nvinfo : EIATTR_CUDA_API_VERSION
	.align		4
        /*0000*/ 	.byte	0x04, 0x37
        /*0002*/ 	.short	(.L_410 - .L_409)
.L_409:
        /*0004*/ 	.word	0x00000082


	//----- nvinfo : EIATTR_KPARAM_INFO
	.align		4
.L_410:
        /*0008*/ 	.byte	0x04, 0x17
        /*000a*/ 	.short	(.L_412 - .L_411)
.L_411:
        /*000c*/ 	.word	0x00000000
        /*0010*/ 	.short	0x0002
        /*0012*/ 	.short	0x0010
        /*0014*/ 	.byte	0x00, 0xf0, 0x11, 0x00


	//----- nvinfo : EIATTR_KPARAM_INFO
	.align		4
.L_412:
        /*0018*/ 	.byte	0x04, 0x17
        /*001a*/ 	.short	(.L_414 - .L_413)
.L_413:
        /*001c*/ 	.word	0x00000000
        /*0020*/ 	.short	0x0001
        /*0022*/ 	.short	0x0008
        /*0024*/ 	.byte	0x00, 0xf5, 0x21, 0x00


	//----- nvinfo : EIATTR_KPARAM_INFO
	.align		4
.L_414:
        /*0028*/ 	.byte	0x04, 0x17
        /*002a*/ 	.short	(.L_416 - .L_415)
.L_415:
        /*002c*/ 	.word	0x00000000
        /*0030*/ 	.short	0x0000
        /*0032*/ 	.short	0x0000
        /*0034*/ 	.byte	0x00, 0xf5, 0x21, 0x00


	//----- nvinfo : EIATTR_SPARSE_MMA_MASK
	.align		4
.L_416:
        /*0038*/ 	.byte	0x03, 0x50
        /*003a*/ 	.short	0x0000


	//----- nvinfo : EIATTR_MAXREG_COUNT
	.align		4
        /*003c*/ 	.byte	0x03, 0x1b
        /*003e*/ 	.short	0x00ff


	//----- nvinfo : EIATTR_MERCURY_ISA_VERSION
	.align		4
        /*0040*/ 	.byte	0x03, 0x5f
        /*0042*/ 	.short	0x0101


	//----- nvinfo : EIATTR_VRC_CTA_INIT_COUNT
	.align		4
        /*0044*/ 	.byte	0x02, 0x4a
	.zero		1
	.zero		1


	//----- nvinfo : EIATTR_EXIT_INSTR_OFFSETS
	.align		4
        /*0048*/ 	.byte	0x04, 0x1c
        /*004a*/ 	.short	(.L_418 - .L_417)


	//   ....[0]....
.L_417:
        /*004c*/ 	.word	0x00000080


	//   ....[1]....
        /*0050*/ 	.word	0x00000480


	//----- nvinfo : EIATTR_CRS_STACK_SIZE
	.align		4
.L_418:
        /*0054*/ 	.byte	0x04, 0x1e
        /*0056*/ 	.short	(.L_420 - .L_419)
.L_419:
        /*0058*/ 	.word	0x00000000


	//----- nvinfo : EIATTR_CBANK_PARAM_SIZE
	.align		4
.L_420:
        /*005c*/ 	.byte	0x03, 0x19
        /*005e*/ 	.short	0x0014


	//----- nvinfo : EIATTR_PARAM_CBANK
	.align		4
        /*0060*/ 	.byte	0x04, 0x0a
        /*0062*/ 	.short	(.L_422 - .L_421)
	.align		4
.L_421:
        /*0064*/ 	.word	index@(.nv.constant0.cos_f64)
        /*0068*/ 	.short	0x0380
        /*006a*/ 	.short	0x0014


	//----- nvinfo : EIATTR_SW_WAR
	.align		4
.L_422:
        /*006c*/ 	.byte	0x04, 0x36
        /*006e*/ 	.short	(.L_424 - .L_423)
.L_423:
        /*0070*/ 	.word	0x00000008
.L_424:


//--------------------- .nv.info.sin_f64          --------------------------
	.section	.nv.info.sin_f64,"",@"SHT_CUDA_INFO"
	.sectionflags	@""
	.align	4


	//----- nvinfo : EIATTR_CUDA_API_VERSION
	.align		4
        /*0000*/ 	.byte	0x04, 0x37
        /*0002*/ 	.short	(.L_426 - .L_425)
.L_425:
        /*0004*/ 	.word	0x00000082


	//----- nvinfo : EIATTR_KPARAM_INFO
	.align		4
.L_426:
        /*0008*/ 	.byte	0x04, 0x17
        /*000a*/ 	.short	(.L_428 - .L_427)
.L_427:
        /*000c*/ 	.word	0x00000000
        /*0010*/ 	.short	0x0002
        /*0012*/ 	.short	0x0010
        /*0014*/ 	.byte	0x00, 0xf0, 0x11, 0x00


	//----- nvinfo : EIATTR_KPARAM_INFO
	.align		4
.L_428:
        /*0018*/ 	.byte	0x04, 0x17
        /*001a*/ 	.short	(.L_430 - .L_429)
.L_429:
        /*001c*/ 	.word	0x00000000
        /*0020*/ 	.short	0x0001
        /*0022*/ 	.short	0x0008
        /*0024*/ 	.byte	0x00, 0xf5, 0x21, 0x00


	//----- nvinfo : EIATTR_KPARAM_INFO
	.align		4
.L_430:
        /*0028*/ 	.byte	0x04, 0x17
        /*002a*/ 	.short	(.L_432 - .L_431)
.L_431:
        /*002c*/ 	.word	0x00000000
        /*0030*/ 	.short	0x0000
        /*0032*/ 	.short	0x0000
        /*0034*/ 	.byte	0x00, 0xf5, 0x21, 0x00


	//----- nvinfo : EIATTR_SPARSE_MMA_MASK
	.align		4
.L_432:
        /*0038*/ 	.byte	0x03, 0x50
        /*003a*/ 	.short	0x0000


	//----- nvinfo : EIATTR_MAXREG_COUNT
	.align		4
        /*003c*/ 	.byte	0x03, 0x1b
        /*003e*/ 	.short	0x00ff


	//----- nvinfo : EIATTR_MERCURY_ISA_VERSION
	.align		4
        /*0040*/ 	.byte	0x03, 0x5f
        /*0042*/ 	.short	0x0101


	//----- nvinfo : EIATTR_VRC_CTA_INIT_COUNT
	.align		4
        /*0044*/ 	.byte	0x02, 0x4a
	.zero		1
	.zero		1


	//----- nvinfo : EIATTR_EXIT_INSTR_OFFSETS
	.align		4
        /*0048*/ 	.byte	0x04, 0x1c
        /*004a*/ 	.short	(.L_434 - .L_433)


	//   ....[0]....
.L_433:
        /*004c*/ 	.word	0x00000080


	//   ....[1]....
        /*0050*/ 	.word	0x00000450


	//----- nvinfo : EIATTR_CRS_STACK_SIZE
	.align		4
.L_434:
        /*0054*/ 	.byte	0x04, 0x1e
        /*0056*/ 	.short	(.L_436 - .L_435)
.L_435:
        /*0058*/ 	.word	0x00000000


	//----- nvinfo : EIATTR_CBANK_PARAM_SIZE
	.align		4
.L_436:
        /*005c*/ 	.byte	0x03, 0x19
        /*005e*/ 	.short	0x0014


	//----- nvinfo : EIATTR_PARAM_CBANK
	.align		4
        /*0060*/ 	.byte	0x04, 0x0a
        /*0062*/ 	.short	(.L_438 - .L_437)
	.align		4
.L_437:
        /*0064*/ 	.word	index@(.nv.constant0.sin_f64)
        /*0068*/ 	.short	0x0380
        /*006a*/ 	.short	0x0014


	//----- nvinfo : EIATTR_SW_WAR
	.align		4
.L_438:
        /*006c*/ 	.byte	0x04, 0x36
        /*006e*/ 	.short	(.L_440 - .L_439)
.L_439:
        /*0070*/ 	.word	0x00000008
.L_440:


//--------------------- .nv.info.log_f64          --------------------------
	.section	.nv.info.log_f64,"",@"SHT_CUDA_INFO"
	.sectionflags	@""
	.align	4


	//----- nvinfo : EIATTR_CUDA_API_VERSION
	.align		4
        /*0000*/ 	.byte	0x04, 0x37
        /*0002*/ 	.short	(.L_442 - .L_441)
.L_441:
        /*0004*/ 	.word	0x00000082


	//----- nvinfo : EIATTR_KPARAM_INFO
	.align		4
.L_442:
        /*0008*/ 	.byte	0x04, 0x17
        /*000a*/ 	.short	(.L_444 - .L_443)
.L_443:
        /*000c*/ 	.word	0x00000000
        /*0010*/ 	.short	0x0002
        /*0012*/ 	.short	0x0010
        /*0014*/ 	.byte	0x00, 0xf0, 0x11, 0x00


	//----- nvinfo : EIATTR_KPARAM_INFO
	.align		4
.L_444:
        /*0018*/ 	.byte	0x04, 0x17
        /*001a*/ 	.short	(.L_446 - .L_445)
.L_445:
        /*001c*/ 	.word	0x00000000
        /*0020*/ 	.short	0x0001
        /*0022*/ 	.short	0x0008
        /*0024*/ 	.byte	0x00, 0xf5, 0x21, 0x00


	//----- nvinfo : EIATTR_KPARAM_INFO
	.align		4
.L_446:
        /*0028*/ 	.byte	0x04, 0x17
        /*002a*/ 	.short	(.L_448 - .L_447)
.L_447:
        /*002c*/ 	.word	0x00000000
        /*0030*/ 	.short	0x0000
        /*0032*/ 	.short	0x0000
        /*0034*/ 	.byte	0x00, 0xf5, 0x21, 0x00


	//----- nvinfo : EIATTR_SPARSE_MMA_MASK
	.align		4
.L_448:
        /*0038*/ 	.byte	0x03, 0x50
        /*003a*/ 	.short	0x0000


	//----- nvinfo : EIATTR_MAXREG_COUNT
	.align		4
        /*003c*/ 	.byte	0x03, 0x1b
        /*003e*/ 	.short	0x00ff


	//----- nvinfo : EIATTR_MERCURY_ISA_VERSION
	.align		4
        /*0040*/ 	.byte	0x03, 0x5f
        /*0042*/ 	.short	0x0101


	//----- nvinfo : EIATTR_VRC_CTA_INIT_COUNT
	.align		4
        /*0044*/ 	.byte	0x02, 0x4a
	.zero		1
	.zero		1


	//----- nvinfo : EIATTR_EXIT_INSTR_OFFSETS
	.align		4
        /*0048*/ 	.byte	0x04, 0x1c
        /*004a*/ 	.short	(.L_450 - .L_449)


	//   ....[0]....
.L_449:
        /*004c*/ 	.word	0x00000070


	//   ....[1]....
        /*0050*/ 	.word	0x00000630


	//----- nvinfo : EIATTR_CRS_STACK_SIZE
	.align		4
.L_450:
        /*0054*/ 	.byte	0x04, 0x1e
        /*0056*/ 	.short	(.L_452 - .L_451)
.L_451:
        /*0058*/ 	.word	0x00000000


	//----- nvinfo : EIATTR_CBANK_PARAM_SIZE
	.align		4
.L_452:
        /*005c*/ 	.byte	0x03, 0x19
        /*005e*/ 	.short	0x0014


	//----- nvinfo : EIATTR_PARAM_CBANK
	.align		4
        /*0060*/ 	.byte	0x04, 0x0a
        /*0062*/ 	.short	(.L_454 - .L_453)
	.align		4
.L_453:
        /*0064*/ 	.word	index@(.nv.constant0.log_f64)
        /*0068*/ 	.short	0x0380
        /*006a*/ 	.short	0x0014


	//----- nvinfo : EIATTR_SW_WAR
	.align		4
.L_454:
        /*006c*/ 	.byte	0x04, 0x36
        /*006e*/ 	.short	(.L_456 - .L_455)
.L_455:
        /*0070*/ 	.word	0x00000008
.L_456:


//--------------------- .nv.info.exp_f64          --------------------------
	.section	.nv.info.exp_f64,"",@"SHT_CUDA_INFO"
	.sectionflags	@""
	.align	4


	//----- nvinfo : EIATTR_CUDA_API_VERSION
	.align		4
        /*0000*/ 	.byte	0x04, 0x37
        /*0002*/ 	.short	(.L_458 - .L_457)
.L_457:
        /*0004*/ 	.word	0x00000082


	//----- nvinfo : EIATTR_KPARAM_INFO
	.align		4
.L_458:
        /*0008*/ 	.byte	0x04, 0x17
        /*000a*/ 	.short	(.L_460 - .L_459)
.L_459:
        /*000c*/ 	.word	0x00000000
        /*0010*/ 	.short	0x0002
        /*0012*/ 	.short	0x0010
        /*0014*/ 	.byte	0x00, 0xf0, 0x11, 0x00


	//----- nvinfo : EIATTR_KPARAM_INFO
	.align		4
.L_460:
        /*0018*/ 	.byte	0x04, 0x17
        /*001a*/ 	.short	(.L_462 - .L_461)
.L_461:
        /*001c*/ 	.word	0x00000000
        /*0020*/ 	.short	0x0001
        /*0022*/ 	.short	0x0008
        /*0024*/ 	.byte	0x00, 0xf5, 0x21, 0x00


	//----- nvinfo : EIATTR_KPARAM_INFO
	.align		4
.L_462:
        /*0028*/ 	.byte	0x04, 0x17
        /*002a*/ 	.short	(.L_464 - .L_463)
.L_463:
        /*002c*/ 	.word	0x00000000
        /*0030*/ 	.short	0x0000
        /*0032*/ 	.short	0x0000
        /*0034*/ 	.byte	0x00, 0xf5, 0x21, 0x00


	//----- nvinfo : EIATTR_SPARSE_MMA_MASK
	.align		4
.L_464:
        /*0038*/ 	.byte	0x03, 0x50
        /*003a*/ 	.short	0x0000


	//----- nvinfo : EIATTR_MAXREG_COUNT
	.align		4
        /*003c*/ 	.byte	0x03, 0x1b
        /*003e*/ 	.short	0x00ff


	//----- nvinfo : EIATTR_MERCURY_ISA_VERSION
	.align		4
        /*0040*/ 	.byte	0x03, 0x5f
        /*0042*/ 	.short	0x0101


	//----- nvinfo : EIATTR_VRC_CTA_INIT_COUNT
	.align		4
        /*0044*/ 	.byte	0x02, 0x4a
	.zero		1
	.zero		1


	//----- nvinfo : EIATTR_EXIT_INSTR_OFFSETS
	.align		4
        /*0048*/ 	.byte	0x04, 0x1c
        /*004a*/ 	.short	(.L_466 - .L_465)


	//   ....[0]....
.L_465:
        /*004c*/ 	.word	0x00000070


	//   ....[1]....
        /*0050*/ 	.word	0x000004a0


	//----- nvinfo : EIATTR_CRS_STACK_SIZE
	.align		4
.L_466:
        /*0054*/ 	.byte	0x04, 0x1e
        /*0056*/ 	.short	(.L_468 - .L_467)
.L_467:
        /*0058*/ 	.word	0x00000000


	//----- nvinfo : EIATTR_CBANK_PARAM_SIZE
	.align		4
.L_468:
        /*005c*/ 	.byte	0x03, 0x19
        /*005e*/ 	.short	0x0014


	//----- nvinfo : EIATTR_PARAM_CBANK
	.align		4
        /*0060*/ 	.byte	0x04, 0x0a
        /*0062*/ 	.short	(.L_470 - .L_469)
	.align		4
.L_469:
        /*0064*/ 	.word	index@(.nv.constant0.exp_f64)
        /*0068*/ 	.short	0x0380
        /*006a*/ 	.short	0x0014


	//----- nvinfo : EIATTR_SW_WAR
	.align		4
.L_470:
        /*006c*/ 	.byte	0x04, 0x36
        /*006e*/ 	.short	(.L_472 - .L_471)
.L_471:
        /*0070*/ 	.word	0x00000008
.L_472:


//--------------------- .nv.info.sqrt_f64         --------------------------
	.section	.nv.info.sqrt_f64,"",@"SHT_CUDA_INFO"
	.sectionflags	@""
	.align	4


	//----- nvinfo : EIATTR_CUDA_API_VERSION
	.align		4
        /*0000*/ 	.byte	0x04, 0x37
        /*0002*/ 	.short	(.L_474 - .L_473)
.L_473:
        /*0004*/ 	.word	0x00000082


	//----- nvinfo : EIATTR_KPARAM_INFO
	.align		4
.L_474:
        /*0008*/ 	.byte	0x04, 0x17
        /*000a*/ 	.short	(.L_476 - .L_475)
.L_475:
        /*000c*/ 	.word	0x00000000
        /*0010*/ 	.short	0x0002
        /*0012*/ 	.short	0x0010
        /*0014*/ 	.byte	0x00, 0xf0, 0x11, 0x00


	//----- nvinfo : EIATTR_KPARAM_INFO
	.align		4
.L_476:
        /*0018*/ 	.byte	0x04, 0x17
        /*001a*/ 	.short	(.L_478 - .L_477)
.L_477:
        /*001c*/ 	.word	0x00000000
        /*0020*/ 	.short	0x0001
        /*0022*/ 	.short	0x0008
        /*0024*/ 	.byte	0x00, 0xf5, 0x21, 0x00


	//----- nvinfo : EIATTR_KPARAM_INFO
	.align		4
.L_478:
        /*0028*/ 	.byte	0x04, 0x17
        /*002a*/ 	.short	(.L_480 - .L_479)
.L_479:
        /*002c*/ 	.word	0x00000000
        /*0030*/ 	.short	0x0000
        /*0032*/ 	.short	0x0000
        /*0034*/ 	.byte	0x00, 0xf5, 0x21, 0x00


	//----- nvinfo : EIATTR_SPARSE_MMA_MASK
	.align		4
.L_480:
        /*0038*/ 	.byte	0x03, 0x50
        /*003a*/ 	.short	0x0000


	//----- nvinfo : EIATTR_MAXREG_COUNT
	.align		4
        /*003c*/ 	.byte	0x03, 0x1b
        /*003e*/ 	.short	0x00ff


	//----- nvinfo : EIATTR_MERCURY_ISA_VERSION
	.align		4
        /*0040*/ 	.byte	0x03, 0x5f
        /*0042*/ 	.short	0x0101


	//----- nvinfo : EIATTR_VRC_CTA_INIT_COUNT
	.align		4
        /*0044*/ 	.byte	0x02, 0x4a
	.zero		1
	.zero		1


	//----- nvinfo : EIATTR_EXIT_INSTR_OFFSETS
	.align		4
        /*0048*/ 	.byte	0x04, 0x1c
        /*004a*/ 	.short	(.L_482 - .L_481)


	//   ....[0]....
.L_481:
        /*004c*/ 	.word	0x00000070


	//   ....[1]....
        /*0050*/ 	.word	0x00000250


	//----- nvinfo : EIATTR_CRS_STACK_SIZE
	.align		4
.L_482:
        /*0054*/ 	.byte	0x04, 0x1e
        /*0056*/ 	.short	(.L_484 - .L_483)
.L_483:
        /*0058*/ 	.word	0x00000000


	//----- nvinfo : EIATTR_CBANK_PARAM_SIZE
	.align		4
.L_484:
        /*005c*/ 	.byte	0x03, 0x19
        /*005e*/ 	.short	0x0014


	//----- nvinfo : EIATTR_PARAM_CBANK
	.align		4
        /*0060*/ 	.byte	0x04, 0x0a
        /*0062*/ 	.short	(.L_486 - .L_485)
	.align		4
.L_485:
        /*0064*/ 	.word	index@(.nv.constant0.sqrt_f64)
        /*0068*/ 	.short	0x0380
        /*006a*/ 	.short	0x0014


	//----- nvinfo : EIATTR_SW_WAR
	.align		4
.L_486:
        /*006c*/ 	.byte	0x04, 0x36
        /*006e*/ 	.short	(.L_488 - .L_487)
.L_487:
        /*0070*/ 	.word	0x00000008
.L_488:


//--------------------- .nv.info.abs_f64          --------------------------
	.section	.nv.info.abs_f64,"",@"SHT_CUDA_INFO"
	.sectionflags	@""
	.align	4


	//----- nvinfo : EIATTR_CUDA_API_VERSION
	.align		4
        /*0000*/ 	.byte	0x04, 0x37
        /*0002*/ 	.short	(.L_490 - .L_489)
.L_489:
        /*0004*/ 	.word	0x00000082


	//----- nvinfo : EIATTR_KPARAM_INFO
	.align		4
.L_490:
        /*0008*/ 	.byte	0x04, 0x17
        /*000a*/ 	.short	(.L_492 - .L_491)
.L_491:
        /*000c*/ 	.word	0x00000000
        /*0010*/ 	.short	0x0002
        /*0012*/ 	.short	0x0010
        /*0014*/ 	.byte	0x00, 0xf0, 0x11, 0x00


	//----- nvinfo : EIATTR_KPARAM_INFO
	.align		4
.L_492:
        /*0018*/ 	.byte	0x04, 0x17
        /*001a*/ 	.short	(.L_494 - .L_493)
.L_493:
        /*001c*/ 	.word	0x00000000
        /*0020*/ 	.short	0x0001
        /*0022*/ 	.short	0x0008
        /*0024*/ 	.byte	0x00, 0xf5, 0x21, 0x00


	//----- nvinfo : EIATTR_KPARAM_INFO
	.align		4
.L_494:
        /*0028*/ 	.byte	0x04, 0x17
        /*002a*/ 	.short	(.L_496 - .L_495)
.L_495:
        /*002c*/ 	.word	0x00000000
        /*0030*/ 	.short	0x0000
        /*0032*/ 	.short	0x0000
        /*0034*/ 	.byte	0x00, 0xf5, 0x21, 0x00


	//----- nvinfo : EIATTR_SPARSE_MMA_MASK
	.align		4
.L_496:
        /*0038*/ 	.byte	0x03, 0x50
        /*003a*/ 	.short	0x0000


	//----- nvinfo : EIATTR_MAXREG_COUNT
	.align		4
        /*003c*/ 	.byte	0x03, 0x1b
        /*003e*/ 	.short	0x00ff


	//----- nvinfo : EIATTR_MERCURY_ISA_VERSION
	.align		4
        /*0040*/ 	.byte	0x03, 0x5f
        /*0042*/ 	.short	0x0101


	//----- nvinfo : EIATTR_VRC_CTA_INIT_COUNT
	.align		4
        /*0044*/ 	.byte	0x02, 0x4a
	.zero		1
	.zero		1


	//----- nvinfo : EIATTR_EXIT_INSTR_OFFSETS
	.align		4
        /*0048*/ 	.byte	0x04, 0x1c
        /*004a*/ 	.short	(.L_498 - .L_497)


	//   ....[0]....
.L_497:
        /*004c*/ 	.word	0x00000070


	//   ....[1]....
        /*0050*/ 	.word	0x00000100


	//----- nvinfo : EIATTR_CBANK_PARAM_SIZE
	.align		4
.L_498:
        /*0054*/ 	.byte	0x03, 0x19
        /*0056*/ 	.short	0x0014


	//----- nvinfo : EIATTR_PARAM_CBANK
	.align		4
        /*0058*/ 	.byte	0x04, 0x0a
        /*005a*/ 	.short	(.L_500 - .L_499)
	.align		4
.L_499:
        /*005c*/ 	.word	index@(.nv.constant0.abs_f64)
        /*0060*/ 	.short	0x0380
        /*0062*/ 	.short	0x0014


	//----- nvinfo : EIATTR_SW_WAR
	.align		4
.L_500:
        /*0064*/ 	.byte	0x04, 0x36
        /*0066*/ 	.short	(.L_502 - .L_501)
.L_501:
        /*0068*/ 	.word	0x00000008
.L_502:


//--------------------- .nv.info.neg_f64          --------------------------
	.section	.nv.info.neg_f64,"",@"SHT_CUDA_INFO"
	.sectionflags	@""
	.align	4


	//----- nvinfo : EIATTR_CUDA_API_VERSION
	.align		4
        /*0000*/ 	.byte	0x04, 0x37
        /*0002*/ 	.short	(.L_504 - .L_503)
.L_503:
        /*0004*/ 	.word	0x00000082


	//----- nvinfo : EIATTR_KPARAM_INFO
	.align		4
.L_504:
        /*0008*/ 	.byte	0x04, 0x17
        /*000a*/ 	.short	(.L_506 - .L_505)
.L_505:
        /*000c*/ 	.word	0x00000000
        /*0010*/ 	.short	0x0002
        /*0012*/ 	.short	0x0010
        /*0014*/ 	.byte	0x00, 0xf0, 0x11, 0x00


	//----- nvinfo : EIATTR_KPARAM_INFO
	.align		4
.L_506:
        /*0018*/ 	.byte	0x04, 0x17
        /*001a*/ 	.short	(.L_508 - .L_507)
.L_507:
        /*001c*/ 	.word	0x00000000
        /*0020*/ 	.short	0x0001
        /*0022*/ 	.short	0x0008
        /*0024*/ 	.byte	0x00, 0xf5, 0x21, 0x00


	//----- nvinfo : EIATTR_KPARAM_INFO
	.align		4
.L_508:
        /*0028*/ 	.byte	0x04, 0x17
        /*002a*/ 	.short	(.L_510 - .L_509)
.L_509:
        /*002c*/ 	.word	0x00000000
        /*0030*/ 	.short	0x0000
        /*0032*/ 	.short	0x0000
        /*0034*/ 	.byte	0x00, 0xf5, 0x21, 0x00


	//----- nvinfo : EIATTR_SPARSE_MMA_MASK
	.align		4
.L_510:
        /*0038*/ 	.byte	0x03, 0x50
        /*003a*/ 	.short	0x0000


	//----- nvinfo : EIATTR_MAXREG_COUNT
	.align		4
        /*003c*/ 	.byte	0x03, 0x1b
        /*003e*/ 	.short	0x00ff


	//----- nvinfo : EIATTR_MERCURY_ISA_VERSION
	.align		4
        /*0040*/ 	.byte	0x03, 0x5f
        /*0042*/ 	.short	0x0101


	//----- nvinfo : EIATTR_VRC_CTA_INIT_COUNT
	.align		4
        /*0044*/ 	.byte	0x02, 0x4a
	.zero		1
	.zero		1


	//----- nvinfo : EIATTR_EXIT_INSTR_OFFSETS
	.align		4
        /*0048*/ 	.byte	0x04, 0x1c
        /*004a*/ 	.short	(.L_512 - .L_511)


	//   ....[0]....
.L_511:
        /*004c*/ 	.word	0x00000070


	//   ....[1]....
        /*0050*/ 	.word	0x00000100


	//----- nvinfo : EIATTR_CBANK_PARAM_SIZE
	.align		4
.L_512:
        /*0054*/ 	.byte	0x03, 0x19
        /*0056*/ 	.short	0x0014


	//----- nvinfo : EIATTR_PARAM_CBANK
	.align		4
        /*0058*/ 	.byte	0x04, 0x0a
        /*005a*/ 	.short	(.L_514 - .L_513)
	.align		4
.L_513:
        /*005c*/ 	.word	index@(.nv.constant0.neg_f64)
        /*0060*/ 	.short	0x0380
        /*0062*/ 	.short	0x0014


	//----- nvinfo : EIATTR_SW_WAR
	.align		4
.L_514:
        /*0064*/ 	.byte	0x04, 0x36
        /*0066*/ 	.short	(.L_516 - .L_515)
.L_515:
        /*0068*/ 	.word	0x00000008
.L_516:


//--------------------- .nv.info.round_f32        --------------------------
	.section	.nv.info.round_f32,"",@"SHT_CUDA_INFO"
	.sectionflags	@""
	.align	4


	//----- nvinfo : EIATTR_CUDA_API_VERSION
	.align		4
        /*0000*/ 	.byte	0x04, 0x37
        /*0002*/ 	.short	(.L_518 - .L_517)
.L_517:
        /*0004*/ 	.word	0x00000082


	//----- nvinfo : EIATTR_KPARAM_INFO
	.align		4
.L_518:
        /*0008*/ 	.byte	0x04, 0x17
        /*000a*/ 	.short	(.L_520 - .L_519)
.L_519:
        /*000c*/ 	.word	0x00000000
        /*0010*/ 	.short	0x0002
        /*0012*/ 	.short	0x0010
        /*0014*/ 	.byte	0x00, 0xf0, 0x11, 0x00


	//----- nvinfo : EIATTR_KPARAM_INFO
	.align		4
.L_520:
        /*0018*/ 	.byte	0x04, 0x17
        /*001a*/ 	.short	(.L_522 - .L_521)
.L_521:
        /*001c*/ 	.word	0x00000000
        /*0020*/ 	.short	0x0001
        /*0022*/ 	.short	0x0008
        /*0024*/ 	.byte	0x00, 0xf5, 0x21, 0x00


	//----- nvinfo : EIATTR_KPARAM_INFO
	.align		4
.L_522:
        /*0028*/ 	.byte	0x04, 0x17
        /*002a*/ 	.short	(.L_524 - .L_523)
.L_523:
        /*002c*/ 	.word	0x00000000
        /*0030*/ 	.short	0x0000
        /*0032*/ 	.short	0x0000
        /*0034*/ 	.byte	0x00, 0xf5, 0x21, 0x00


	//----- nvinfo : EIATTR_SPARSE_MMA_MASK
	.align		4
.L_524:
        /*0038*/ 	.byte	0x03, 0x50
        /*003a*/ 	.short	0x0000


	//----- nvinfo : EIATTR_MAXREG_COUNT
	.align		4
        /*003c*/ 	.byte	0x03, 0x1b
        /*003e*/ 	.short	0x00ff


	//----- nvinfo : EIATTR_MERCURY_ISA_VERSION
	.align		4
        /*0040*/ 	.byte	0x03, 0x5f
        /*0042*/ 	.short	0x0101


	//----- nvinfo : EIATTR_VRC_CTA_INIT_COUNT
	.align		4
        /*0044*/ 	.byte	0x02, 0x4a
	.zero		1
	.zero		1


	//----- nvinfo : EIATTR_EXIT_INSTR_OFFSETS
	.align		4
        /*0048*/ 	.byte	0x04, 0x1c
        /*004a*/ 	.short	(.L_526 - .L_525)


	//   ....[0]....
.L_525:
        /*004c*/ 	.word	0x00000070


	//   ....[1]....
        /*0050*/ 	.word	0x00000130


	//----- nvinfo : EIATTR_CBANK_PARAM_SIZE
	.align		4
.L_526:
        /*0054*/ 	.byte	0x03, 0x19
        /*0056*/ 	.short	0x0014


	//----- nvinfo : EIATTR_PARAM_CBANK
	.align		4
        /*0058*/ 	.byte	0x04, 0x0a
        /*005a*/ 	.short	(.L_528 - .L_527)
	.align		4
.L_527:
        /*005c*/ 	.word	index@(.nv.constant0.round_f32)
        /*0060*/ 	.short	0x0380
        /*0062*/ 	.short	0x0014


	//----- nvinfo : EIATTR_SW_WAR
	.align		4
.L_528:
        /*0064*/ 	.byte	0x04, 0x36
        /*0066*/ 	.short	(.L_530 - .L_529)
.L_529:
        /*0068*/ 	.word	0x00000008
.L_530:


//--------------------- .nv.info.ceil_f32         --------------------------
	.section	.nv.info.ceil_f32,"",@"SHT_CUDA_INFO"
	.sectionflags	@""
	.align	4


	//----- nvinfo : EIATTR_CUDA_API_VERSION
	.align		4
        /*0000*/ 	.byte	0x04, 0x37
        /*0002*/ 	.short	(.L_532 - .L_531)
.L_531:
        /*0004*/ 	.word	0x00000082


	//----- nvinfo : EIATTR_KPARAM_INFO
	.align		4
.L_532:
        /*0008*/ 	.byte	0x04, 0x17
        /*000a*/ 	.short	(.L_534 - .L_533)
.L_533:
        /*000c*/ 	.word	0x00000000
        /*0010*/ 	.short	0x0002
        /*0012*/ 	.short	0x0010
        /*0014*/ 	.byte	0x00, 0xf0, 0x11, 0x00


	//----- nvinfo : EIATTR_KPARAM_INFO
	.align		4
.L_534:
        /*0018*/ 	.byte	0x04, 0x17
        /*001a*/ 	.short	(.L_536 - .L_535)
.L_535:
        /*001c*/ 	.word	0x00000000
        /*0020*/ 	.short	0x0001
        /*0022*/ 	.short	0x0008
        /*0024*/ 	.byte	0x00, 0xf5, 0x21, 0x00


	//----- nvinfo : EIATTR_KPARAM_INFO
	.align		4
.L_536:
        /*0028*/ 	.byte	0x04, 0x17
        /*002a*/ 	.short	(.L_538 - .L_537)
.L_537:
        /*002c*/ 	.word	0x00000000
        /*0030*/ 	.short	0x0000
        /*0032*/ 	.short	0x0000
        /*0034*/ 	.byte	0x00, 0xf5, 0x21, 0x00


	//----- nvinfo : EIATTR_SPARSE_MMA_MASK
	.align		4
.L_538:
        /*0038*/ 	.byte	0x03, 0x50
        /*003a*/ 	.short	0x0000


	//----- nvinfo : EIATTR_MAXREG_COUNT
	.align		4
        /*003c*/ 	.byte	0x03, 0x1b
        /*003e*/ 	.short	0x00ff


	//----- nvinfo : EIATTR_MERCURY_ISA_VERSION
	.align		4
        /*0040*/ 	.byte	0x03, 0x5f
        /*0042*/ 	.short	0x0101


	//----- nvinfo : EIATTR_VRC_CTA_INIT_COUNT
	.align		4
        /*0044*/ 	.byte	0x02, 0x4a
	.zero		1
	.zero		1


	//----- nvinfo : EIATTR_EXIT_INSTR_OFFSETS
	.align		4
        /*0048*/ 	.byte	0x04, 0x1c
        /*004a*/ 	.short	(.L_540 - .L_539)


	//   ....[0]....
.L_539:
        /*004c*/ 	.word	0x00000070


	//   ....[1]....
        /*0050*/ 	.word	0x00000100


	//----- nvinfo : EIATTR_CBANK_PARAM_SIZE
	.align		4
.L_540:
        /*0054*/ 	.byte	0x03, 0x19
        /*0056*/ 	.short	0x0014


	//----- nvinfo : EIATTR_PARAM_CBANK
	.align		4
        /*0058*/ 	.byte	0x04, 0x0a
        /*005a*/ 	.short	(.L_542 - .L_541)
	.align		4
.L_541:
        /*005c*/ 	.word	index@(.nv.constant0.ceil_f32)
        /*0060*/ 	.short	0x0380
        /*0062*/ 	.short	0x0014


	//----- nvinfo : EIATTR_SW_WAR
	.align		4
.L_542:
        /*0064*/ 	.byte	0x04, 0x36
        /*0066*/ 	.short	(.L_544 - .L_543)
.L_543:
        /*0068*/ 	.word	0x00000008
.L_544:


//--------------------- .nv.info.floor_f32        --------------------------
	.section	.nv.info.floor_f32,"",@"SHT_CUDA_INFO"
	.sectionflags	@""
	.align	4


	//----- nvinfo : EIATTR_CUDA_API_VERSION
	.align		4
        /*0000*/ 	.byte	0x04, 0x37
        /*0002*/ 	.short	(.L_546 - .L_545)
.L_545:
        /*0004*/ 	.word	0x00000082


	//----- nvinfo : EIATTR_KPARAM_INFO
	.align		4
.L_546:
        /*0008*/ 	.byte	0x04, 0x17
        /*000a*/ 	.short	(.L_548 - .L_547)
.L_547:
        /*000c*/ 	.word	0x00000000
        /*0010*/ 	.short	0x0002
        /*0012*/ 	.short	0x0010
        /*0014*/ 	.byte	0x00, 0xf0, 0x11, 0x00


	//----- nvinfo : EIATTR_KPARAM_INFO
	.align		4
.L_548:
        /*0018*/ 	.byte	0x04, 0x17
        /*001a*/ 	.short	(.L_550 - .L_549)
.L_549:
        /*001c*/ 	.word	0x00000000
        /*0020*/ 	.short	0x0001
        /*0022*/ 	.short	0x0008
        /*0024*/ 	.byte	0x00, 0xf5, 0x21, 0x00


	//----- nvinfo : EIATTR_KPARAM_INFO
	.align		4
.L_550:
        /*0028*/ 	.byte	0x04, 0x17
        /*002a*/ 	.short	(.L_552 - .L_551)
.L_551:
        /*002c*/ 	.word	0x00000000
        /*0030*/ 	.short	0x0000
        /*0032*/ 	.short	0x0000
        /*0034*/ 	.byte	0x00, 0xf5, 0x21, 0x00


	//----- nvinfo : EIATTR_SPARSE_MMA_MASK
	.align		4
.L_552:
        /*0038*/ 	.byte	0x03, 0x50
        /*003a*/ 	.short	0x0000


	//----- nvinfo : EIATTR_MAXREG_COUNT
	.align		4
        /*003c*/ 	.byte	0x03, 0x1b
        /*003e*/ 	.short	0x00ff


	//----- nvinfo : EIATTR_MERCURY_ISA_VERSION
	.align		4
        /*0040*/ 	.byte	0x03, 0x5f
        /*0042*/ 	.short	0x0101


	//----- nvinfo : EIATTR_VRC_CTA_INIT_COUNT
	.align		4
        /*0044*/ 	.byte	0x02, 0x4a
	.zero		1
	.zero		1


	//----- nvinfo : EIATTR_EXIT_INSTR_OFFSETS
	.align		4
        /*0048*/ 	.byte	0x04, 0x1c
        /*004a*/ 	.short	(.L_554 - .L_553)


	//   ....[0]....
.L_553:
        /*004c*/ 	.word	0x00000070


	//   ....[1]....
        /*0050*/ 	.word	0x00000100


	//----- nvinfo : EIATTR_CBANK_PARAM_SIZE
	.align		4
.L_554:
        /*0054*/ 	.byte	0x03, 0x19
        /*0056*/ 	.short	0x0014


	//----- nvinfo : EIATTR_PARAM_CBANK
	.align		4
        /*0058*/ 	.byte	0x04, 0x0a
        /*005a*/ 	.short	(.L_556 - .L_555)
	.align		4
.L_555:
        /*005c*/ 	.word	index@(.nv.constant0.floor_f32)
        /*0060*/ 	.short	0x0380
        /*0062*/ 	.short	0x0014


	//----- nvinfo : EIATTR_SW_WAR
	.align		4
.L_556:
        /*0064*/ 	.byte	0x04, 0x36
        /*0066*/ 	.short	(.L_558 - .L_557)
.L_557:
        /*0068*/ 	.word	0x00000008
.L_558:


//--------------------- .nv.info.square_f32       --------------------------
	.section	.nv.info.square_f32,"",@"SHT_CUDA_INFO"
	.sectionflags	@""
	.align	4


	//----- nvinfo : EIATTR_CUDA_API_VERSION
	.align		4
        /*0000*/ 	.byte	0x04, 0x37
        /*0002*/ 	.short	(.L_560 - .L_559)
.L_559:
        /*0004*/ 	.word	0x00000082


	//----- nvinfo : EIATTR_KPARAM_INFO
	.align		4
.L_560:
        /*0008*/ 	.byte	0x04, 0x17
        /*000a*/ 	.short	(.L_562 - .L_561)
.L_561:
        /*000c*/ 	.word	0x00000000
        /*0010*/ 	.short	0x0002
        /*0012*/ 	.short	0x0010
        /*0014*/ 	.byte	0x00, 0xf0, 0x11, 0x00


	//----- nvinfo : EIATTR_KPARAM_INFO
	.align		4
.L_562:
        /*0018*/ 	.byte	0x04, 0x17
        /*001a*/ 	.short	(.L_564 - .L_563)
.L_563:
        /*001c*/ 	.word	0x00000000
        /*0020*/ 	.short	0x0001
        /*0022*/ 	.short	0x0008
        /*0024*/ 	.byte	0x00, 0xf5, 0x21, 0x00


	//----- nvinfo : EIATTR_KPARAM_INFO
	.align		4
.L_564:
        /*0028*/ 	.byte	0x04, 0x17
        /*002a*/ 	.short	(.L_566 - .L_565)
.L_565:
        /*002c*/ 	.word	0x00000000
        /*0030*/ 	.short	0x0000
        /*0032*/ 	.short	0x0000
        /*0034*/ 	.byte	0x00, 0xf5, 0x21, 0x00


	//----- nvinfo : EIATTR_SPARSE_MMA_MASK
	.align		4
.L_566:
        /*0038*/ 	.byte	0x03, 0x50
        /*003a*/ 	.short	0x0000


	//----- nvinfo : EIATTR_MAXREG_COUNT
	.align		4
        /*003c*/ 	.byte	0x03, 0x1b
        /*003e*/ 	.short	0x00ff


	//----- nvinfo : EIATTR_MERCURY_ISA_VERSION
	.align		4
        /*0040*/ 	.byte	0x03, 0x5f
        /*0042*/ 	.short	0x0101


	//----- nvinfo : EIATTR_VRC_CTA_INIT_COUNT
	.align		4
        /*0044*/ 	.byte	0x02, 0x4a
	.zero		1
	.zero		1


	//----- nvinfo : EIATTR_EXIT_INSTR_OFFSETS
	.align		4
        /*0048*/ 	.byte	0x04, 0x1c
        /*004a*/ 	.short	(.L_568 - .L_567)


	//   ....[0]....
.L_567:
        /*004c*/ 	.word	0x00000070


	//   ....[1]....
        /*0050*/ 	.word	0x00000100


	//----- nvinfo : EIATTR_CBANK_PARAM_SIZE
	.align		4
.L_568:
        /*0054*/ 	.byte	0x03, 0x19
        /*0056*/ 	.short	0x0014


	//----- nvinfo : EIATTR_PARAM_CBANK
	.align		4
        /*0058*/ 	.byte	0x04, 0x0a
        /*005a*/ 	.short	(.L_570 - .L_569)
	.align		4
.L_569:
        /*005c*/ 	.word	index@(.nv.constant0.square_f32)
        /*0060*/ 	.short	0x0380
        /*0062*/ 	.short	0x0014


	//----- nvinfo : EIATTR_SW_WAR
	.align		4
.L_570:
        /*0064*/ 	.byte	0x04, 0x36
        /*0066*/ 	.short	(.L_572 - .L_571)
.L_571:
        /*0068*/ 	.word	0x00000008
.L_572:


//--------------------- .nv.info.recip_f32        --------------------------
	.section	.nv.info.recip_f32,"",@"SHT_CUDA_INFO"
	.sectionflags	@""
	.align	4


	//----- nvinfo : EIATTR_CUDA_API_VERSION
	.align		4
        /*0000*/ 	.byte	0x04, 0x37
        /*0002*/ 	.short	(.L_574 - .L_573)
.L_573:
        /*0004*/ 	.word	0x00000082


	//----- nvinfo : EIATTR_KPARAM_INFO
	.align		4
.L_574:
        /*0008*/ 	.byte	0x04, 0x17
        /*000a*/ 	.short	(.L_576 - .L_575)
.L_575:
        /*000c*/ 	.word	0x00000000
        /*0010*/ 	.short	0x0002
        /*0012*/ 	.short	0x0010
        /*0014*/ 	.byte	0x00, 0xf0, 0x11, 0x00


	//----- nvinfo : EIATTR_KPARAM_INFO
	.align		4
.L_576:
        /*0018*/ 	.byte	0x04, 0x17
        /*001a*/ 	.short	(.L_578 - .L_577)
.L_577:
        /*001c*/ 	.word	0x00000000
        /*0020*/ 	.short	0x0001
        /*0022*/ 	.short	0x0008
        /*0024*/ 	.byte	0x00, 0xf5, 0x21, 0x00


	//----- nvinfo : EIATTR_KPARAM_INFO
	.align		4
.L_578:
        /*0028*/ 	.byte	0x04, 0x17
        /*002a*/ 	.short	(.L_580 - .L_579)
.L_579:
        /*002c*/ 	.word	0x00000000
        /*0030*/ 	.short	0x0000
        /*0032*/ 	.short	0x0000
        /*0034*/ 	.byte	0x00, 0xf5, 0x21, 0x00


	//----- nvinfo : EIATTR_SPARSE_MMA_MASK
	.align		4
.L_580:
        /*0038*/ 	.byte	0x03, 0x50
        /*003a*/ 	.short	0x0000


	//----- nvinfo : EIATTR_MAXREG_COUNT
	.align		4
        /*003c*/ 	.byte	0x03, 0x1b
        /*003e*/ 	.short	0x00ff


	//----- nvinfo : EIATTR_MERCURY_ISA_VERSION
	.align		4
        /*0040*/ 	.byte	0x03, 0x5f
        /*0042*/ 	.short	0x0101


	//----- nvinfo : EIATTR_VRC_CTA_INIT_COUNT
	.align		4
        /*0044*/ 	.byte	0x02, 0x4a
	.zero		1
	.zero		1


	//----- nvinfo : EIATTR_EXIT_INSTR_OFFSETS
	.align		4
        /*0048*/ 	.byte	0x04, 0x1c
        /*004a*/ 	.short	(.L_582 - .L_581)


	//   ....[0]....
.L_581:
        /*004c*/ 	.word	0x00000070


	//   ....[1]....
        /*0050*/ 	.word	0x000001c0


	//----- nvinfo : EIATTR_CRS_STACK_SIZE
	.align		4
.L_582:
        /*0054*/ 	.byte	0x04, 0x1e
        /*0056*/ 	.short	(.L_584 - .L_583)
.L_583:
        /*0058*/ 	.word	0x00000000


	//----- nvinfo : EIATTR_CBANK_PARAM_SIZE
	.align		4
.L_584:
        /*005c*/ 	.byte	0x03, 0x19
        /*005e*/ 	.short	0x0014


	//----- nvinfo : EIATTR_PARAM_CBANK
	.align		4
        /*0060*/ 	.byte	0x04, 0x0a
        /*0062*/ 	.short	(.L_586 - .L_585)
	.align		4
.L_585:
        /*0064*/ 	.word	index@(.nv.constant0.recip_f32)
        /*0068*/ 	.short	0x0380
        /*006a*/ 	.short	0x0014


	//----- nvinfo : EIATTR_SW_WAR
	.align		4
.L_586:
        /*006c*/ 	.byte	0x04, 0x36
        /*006e*/ 	.short	(.L_588 - .L_587)
.L_587:
        /*0070*/ 	.word	0x00000008
.L_588:


//--------------------- .nv.info.tanh_f32         --------------------------
	.section	.nv.info.tanh_f32,"",@"SHT_CUDA_INFO"
	.sectionflags	@""
	.align	4


	//----- nvinfo : EIATTR_CUDA_API_VERSION
	.align		4
        /*0000*/ 	.byte	0x04, 0x37
        /*0002*/ 	.short	(.L_590 - .L_589)
.L_589:
        /*0004*/ 	.word	0x00000082


	//----- nvinfo : EIATTR_KPARAM_INFO
	.align		4
.L_590:
        /*0008*/ 	.byte	0x04, 0x17
        /*000a*/ 	.short	(.L_592 - .L_591)
.L_591:
        /*000c*/ 	.word	0x00000000
        /*0010*/ 	.short	0x0002
        /*0012*/ 	.short	0x0010
        /*0014*/ 	.byte	0x00, 0xf0, 0x11, 0x00


	//----- nvinfo : EIATTR_KPARAM_INFO
	.align		4
.L_592:
        /*0018*/ 	.byte	0x04, 0x17
        /*001a*/ 	.short	(.L_594 - .L_593)
.L_593:
        /*001c*/ 	.word	0x00000000
        /*0020*/ 	.short	0x0001
        /*0022*/ 	.short	0x0008
        /*0024*/ 	.byte	0x00, 0xf5, 0x21, 0x00


	//----- nvinfo : EIATTR_KPARAM_INFO
	.align		4
.L_594:
        /*0028*/ 	.byte	0x04, 0x17
        /*002a*/ 	.short	(.L_596 - .L_595)
.L_595:
        /*002c*/ 	.word	0x00000000
        /*0030*/ 	.short	0x0000
        /*0032*/ 	.short	0x0000
        /*0034*/ 	.byte	0x00, 0xf5, 0x21, 0x00


	//----- nvinfo : EIATTR_SPARSE_MMA_MASK
	.align		4
.L_596:
        /*0038*/ 	.byte	0x03, 0x50
        /*003a*/ 	.short	0x0000


	//----- nvinfo : EIATTR_MAXREG_COUNT
	.align		4
        /*003c*/ 	.byte	0x03, 0x1b
        /*003e*/ 	.short	0x00ff


	//----- nvinfo : EIATTR_MERCURY_ISA_VERSION
	.align		4
        /*0040*/ 	.byte	0x03, 0x5f
        /*0042*/ 	.short	0x0101


	//----- nvinfo : EIATTR_VRC_CTA_INIT_COUNT
	.align		4
        /*0044*/ 	.byte	0x02, 0x4a
	.zero		1
	.zero		1


	//----- nvinfo : EIATTR_EXIT_INSTR_OFFSETS
	.align		4
        /*0048*/ 	.byte	0x04, 0x1c
        /*004a*/ 	.short	(.L_598 - .L_597)


	//   ....[0]....
.L_597:
        /*004c*/ 	.word	0x00000070


	//   ....[1]....
        /*0050*/ 	.word	0x00000200


	//----- nvinfo : EIATTR_CBANK_PARAM_SIZE
	.align		4
.L_598:
        /*0054*/ 	.byte	0x03, 0x19
        /*0056*/ 	.short	0x0014


	//----- nvinfo : EIATTR_PARAM_CBANK
	.align		4
        /*0058*/ 	.byte	0x04, 0x0a
        /*005a*/ 	.short	(.L_600 - .L_599)
	.align		4
.L_599:
        /*005c*/ 	.word	index@(.nv.constant0.tanh_f32)
        /*0060*/ 	.short	0x0380
        /*0062*/ 	.short	0x0014


	//----- nvinfo : EIATTR_SW_WAR
	.align		4
.L_600:
        /*0064*/ 	.byte	0x04, 0x36
        /*0066*/ 	.short	(.L_602 - .L_601)
.L_601:
        /*0068*/ 	.word	0x00000008
.L_602:


//--------------------- .nv.info.tan_f32          --------------------------
	.section	.nv.info.tan_f32,"",@"SHT_CUDA_INFO"
	.sectionflags	@""
	.align	4


	//----- nvinfo : EIATTR_CUDA_API_VERSION
	.align		4
        /*0000*/ 	.byte	0x04, 0x37
        /*0002*/ 	.short	(.L_604 - .L_603)
.L_603:
        /*0004*/ 	.word	0x00000082


	//----- nvinfo : EIATTR_KPARAM_INFO
	.align		4
.L_604:
        /*0008*/ 	.byte	0x04, 0x17
        /*000a*/ 	.short	(.L_606 - .L_605)
.L_605:
        /*000c*/ 	.word	0x00000000
        /*0010*/ 	.short	0x0002
        /*0012*/ 	.short	0x0010
        /*0014*/ 	.byte	0x00, 0xf0, 0x11, 0x00


	//----- nvinfo : EIATTR_KPARAM_INFO
	.align		4
.L_606:
        /*0018*/ 	.byte	0x04, 0x17
        /*001a*/ 	.short	(.L_608 - .L_607)
.L_607:
        /*001c*/ 	.word	0x00000000
        /*0020*/ 	.short	0x0001
        /*0022*/ 	.short	0x0008
        /*0024*/ 	.byte	0x00, 0xf5, 0x21, 0x00


	//----- nvinfo : EIATTR_KPARAM_INFO
	.align		4
.L_608:
        /*0028*/ 	.byte	0x04, 0x17
        /*002a*/ 	.short	(.L_610 - .L_609)
.L_609:
        /*002c*/ 	.word	0x00000000
        /*0030*/ 	.short	0x0000
        /*0032*/ 	.short	0x0000
        /*0034*/ 	.byte	0x00, 0xf5, 0x21, 0x00


	//----- nvinfo : EIATTR_SPARSE_MMA_MASK
	.align		4
.L_610:
        /*0038*/ 	.byte	0x03, 0x50
        /*003a*/ 	.short	0x0000


	//----- nvinfo : EIATTR_MAXREG_COUNT
	.align		4
        /*003c*/ 	.byte	0x03, 0x1b
        /*003e*/ 	.short	0x00ff


	//----- nvinfo : EIATTR_MERCURY_ISA_VERSION
	.align		4
        /*0040*/ 	.byte	0x03, 0x5f
        /*0042*/ 	.short	0x0101


	//----- nvinfo : EIATTR_VRC_CTA_INIT_COUNT
	.align		4
        /*0044*/ 	.byte	0x02, 0x4a
	.zero		1
	.zero		1


	//----- nvinfo : EIATTR_EXIT_INSTR_OFFSETS
	.align		4
        /*0048*/ 	.byte	0x04, 0x1c
        /*004a*/ 	.short	(.L_612 - .L_611)


	//   ....[0]....
.L_611:
        /*004c*/ 	.word	0x00000070


	//   ....[1]....
        /*0050*/ 	.word	0x00000860


	//----- nvinfo : EIATTR_CRS_STACK_SIZE
	.align		4
.L_612:
        /*0054*/ 	.byte	0x04, 0x1e
        /*0056*/ 	.short	(.L_614 - .L_613)
.L_613:
        /*0058*/ 	.word	0x00000000


	//----- nvinfo : EIATTR_CBANK_PARAM_SIZE
	.align		4
.L_614:
        /*005c*/ 	.byte	0x03, 0x19
        /*005e*/ 	.short	0x0014


	//----- nvinfo : EIATTR_PARAM_CBANK
	.align		4
        /*0060*/ 	.byte	0x04, 0x0a
        /*0062*/ 	.short	(.L_616 - .L_615)
	.align		4
.L_615:
        /*0064*/ 	.word	index@(.nv.constant0.tan_f32)
        /*0068*/ 	.short	0x0380
        /*006a*/ 	.short	0x0014


	//----- nvinfo : EIATTR_SW_WAR
	.align		4
.L_616:
        /*006c*/ 	.byte	0x04, 0x36
        /*006e*/ 	.short	(.L_618 - .L_617)
.L_617:
        /*0070*/ 	.word	0x00000008
.L_618:


//--------------------- .nv.info.cos_f32          --------------------------
	.section	.nv.info.cos_f32,"",@"SHT_CUDA_INFO"
	.sectionflags	@""
	.align	4


	//----- nvinfo : EIATTR_CUDA_API_VERSION
	.align		4
        /*0000*/ 	.byte	0x04, 0x37
        /*0002*/ 	.short	(.L_620 - .L_619)
.L_619:
        /*0004*/ 	.word	0x00000082


	//----- nvinfo : EIATTR_KPARAM_INFO
	.align		4
.L_620:
        /*0008*/ 	.byte	0x04, 0x17
        /*000a*/ 	.short	(.L_622 - .L_621)
.L_621:
        /*000c*/ 	.word	0x00000000
        /*0010*/ 	.short	0x0002
        /*0012*/ 	.short	0x0010
        /*0014*/ 	.byte	0x00, 0xf0, 0x11, 0x00


	//----- nvinfo : EIATTR_KPARAM_INFO
	.align		4
.L_622:
        /*0018*/ 	.byte	0x04, 0x17
        /*001a*/ 	.short	(.L_624 - .L_623)
.L_623:
        /*001c*/ 	.word	0x00000000
        /*0020*/ 	.short	0x0001
        /*0022*/ 	.short	0x0008
        /*0024*/ 	.byte	0x00, 0xf5, 0x21, 0x00


	//----- nvinfo : EIATTR_KPARAM_INFO
	.align		4
.L_624:
        /*0028*/ 	.byte	0x04, 0x17
        /*002a*/ 	.short	(.L_626 - .L_625)
.L_625:
        /*002c*/ 	.word	0x00000000
        /*0030*/ 	.short	0x0000
        /*0032*/ 	.short	0x0000
        /*0034*/ 	.byte	0x00, 0xf5, 0x21, 0x00


	//----- nvinfo : EIATTR_SPARSE_MMA_MASK
	.align		4
.L_626:
        /*0038*/ 	.byte	0x03, 0x50
        /*003a*/ 	.short	0x0000


	//----- nvinfo : EIATTR_MAXREG_COUNT
	.align		4
        /*003c*/ 	.byte	0x03, 0x1b
        /*003e*/ 	.short	0x00ff


	//----- nvinfo : EIATTR_MERCURY_ISA_VERSION
	.align		4
        /*0040*/ 	.byte	0x03, 0x5f
        /*0042*/ 	.short	0x0101


	//----- nvinfo : EIATTR_VRC_CTA_INIT_COUNT
	.align		4
        /*0044*/ 	.byte	0x02, 0x4a
	.zero		1
	.zero		1


	//----- nvinfo : EIATTR_EXIT_INSTR_OFFSETS
	.align		4
        /*0048*/ 	.byte	0x04, 0x1c
        /*004a*/ 	.short	(.L_628 - .L_627)


	//   ....[0]....
.L_627:
        /*004c*/ 	.word	0x00000070


	//   ....[1]....
        /*0050*/ 	.word	0x000008b0


	//----- nvinfo : EIATTR_CRS_STACK_SIZE
	.align		4
.L_628:
        /*0054*/ 	.byte	0x04, 0x1e
        /*0056*/ 	.short	(.L_630 - .L_629)
.L_629:
        /*0058*/ 	.word	0x00000000


	//----- nvinfo : EIATTR_CBANK_PARAM_SIZE
	.align		4
.L_630:
        /*005c*/ 	.byte	0x03, 0x19
        /*005e*/ 	.short	0x0014


	//----- nvinfo : EIATTR_PARAM_CBANK
	.align		4
        /*0060*/ 	.byte	0x04, 0x0a
        /*0062*/ 	.short	(.L_632 - .L_631)
	.align		4
.L_631:
        /*0064*/ 	.word	index@(.nv.constant0.cos_f32)
        /*0068*/ 	.short	0x0380
        /*006a*/ 	.short	0x0014


	//----- nvinfo : EIATTR_SW_WAR
	.align		4
.L_632:
        /*006c*/ 	.byte	0x04, 0x36
        /*006e*/ 	.short	(.L_634 - .L_633)
.L_633:
        /*0070*/ 	.word	0x00000008
.L_634:


//--------------------- .nv.info.sin_f32          --------------------------
	.section	.nv.info.sin_f32,"",@"SHT_CUDA_INFO"
	.sectionflags	@""
	.align	4


	//----- nvinfo : EIATTR_CUDA_API_VERSION
	.align		4
        /*0000*/ 	.byte	0x04, 0x37
        /*0002*/ 	.short	(.L_636 - .L_635)
.L_635:
        /*0004*/ 	.word	0x00000082


	//----- nvinfo : EIATTR_KPARAM_INFO
	.align		4
.L_636:
        /*0008*/ 	.byte	0x04, 0x17
        /*000a*/ 	.short	(.L_638 - .L_637)
.L_637:
        /*000c*/ 	.word	0x00000000
        /*0010*/ 	.short	0x0002
        /*0012*/ 	.short	0x0010
        /*0014*/ 	.byte	0x00, 0xf0, 0x11, 0x00


	//----- nvinfo : EIATTR_KPARAM_INFO
	.align		4
.L_638:
        /*0018*/ 	.byte	0x04, 0x17
        /*001a*/ 	.short	(.L_640 - .L_639)
.L_639:
        /*001c*/ 	.word	0x00000000
        /*0020*/ 	.short	0x0001
        /*0022*/ 	.short	0x0008
        /*0024*/ 	.byte	0x00, 0xf5, 0x21, 0x00


	//----- nvinfo : EIATTR_KPARAM_INFO
	.align		4
.L_640:
        /*0028*/ 	.byte	0x04, 0x17
        /*002a*/ 	.short	(.L_642 - .L_641)
.L_641:
        /*002c*/ 	.word	0x00000000
        /*0030*/ 	.short	0x0000
        /*0032*/ 	.short	0x0000
        /*0034*/ 	.byte	0x00, 0xf5, 0x21, 0x00


	//----- nvinfo : EIATTR_SPARSE_MMA_MASK
	.align		4
.L_642:
        /*0038*/ 	.byte	0x03, 0x50
        /*003a*/ 	.short	0x0000


	//----- nvinfo : EIATTR_MAXREG_COUNT
	.align		4
        /*003c*/ 	.byte	0x03, 0x1b
        /*003e*/ 	.short	0x00ff


	//----- nvinfo : EIATTR_MERCURY_ISA_VERSION
	.align		4
        /*0040*/ 	.byte	0x03, 0x5f
        /*0042*/ 	.short	0x0101


	//----- nvinfo : EIATTR_VRC_CTA_INIT_COUNT
	.align		4
        /*0044*/ 	.byte	0x02, 0x4a
	.zero		1
	.zero		1


	//----- nvinfo : EIATTR_EXIT_INSTR_OFFSETS
	.align		4
        /*0048*/ 	.byte	0x04, 0x1c
        /*004a*/ 	.short	(.L_644 - .L_643)


	//   ....[0]....
.L_643:
        /*004c*/ 	.word	0x00000070


	//   ....[1]....
        /*0050*/ 	.word	0x000008a0


	//----- nvinfo : EIATTR_CRS_STACK_SIZE
	.align		4
.L_644:
        /*0054*/ 	.byte	0x04, 0x1e
        /*0056*/ 	.short	(.L_646 - .L_645)
.L_645:
        /*0058*/ 	.word	0x00000000


	//----- nvinfo : EIATTR_CBANK_PARAM_SIZE
	.align		4
.L_646:
        /*005c*/ 	.byte	0x03, 0x19
        /*005e*/ 	.short	0x0014


	//----- nvinfo : EIATTR_PARAM_CBANK
	.align		4
        /*0060*/ 	.byte	0x04, 0x0a
        /*0062*/ 	.short	(.L_648 - .L_647)
	.align		4
.L_647:
        /*0064*/ 	.word	index@(.nv.constant0.sin_f32)
        /*0068*/ 	.short	0x0380
        /*006a*/ 	.short	0x0014


	//----- nvinfo : EIATTR_SW_WAR
	.align		4
.L_648:
        /*006c*/ 	.byte	0x04, 0x36
        /*006e*/ 	.short	(.L_650 - .L_649)
.L_649:
        /*0070*/ 	.word	0x00000008
.L_650:


//--------------------- .nv.info.log_f32          --------------------------
	.section	.nv.info.log_f32,"",@"SHT_CUDA_INFO"
	.sectionflags	@""
	.align	4


	//----- nvinfo : EIATTR_CUDA_API_VERSION
	.align		4
        /*0000*/ 	.byte	0x04, 0x37
        /*0002*/ 	.short	(.L_652 - .L_651)
.L_651:
        /*0004*/ 	.word	0x00000082


	//----- nvinfo : EIATTR_KPARAM_INFO
	.align		4
.L_652:
        /*0008*/ 	.byte	0x04, 0x17
        /*000a*/ 	.short	(.L_654 - .L_653)
.L_653:
        /*000c*/ 	.word	0x00000000
        /*0010*/ 	.short	0x0002
        /*0012*/ 	.short	0x0010
        /*0014*/ 	.byte	0x00, 0xf0, 0x11, 0x00


	//----- nvinfo : EIATTR_KPARAM_INFO
	.align		4
.L_654:
        /*0018*/ 	.byte	0x04, 0x17
        /*001a*/ 	.short	(.L_656 - .L_655)
.L_655:
        /*001c*/ 	.word	0x00000000
        /*0020*/ 	.short	0x0001
        /*0022*/ 	.short	0x0008
        /*0024*/ 	.byte	0x00, 0xf5, 0x21, 0x00


	//----- nvinfo : EIATTR_KPARAM_INFO
	.align		4
.L_656:
        /*0028*/ 	.byte	0x04, 0x17
        /*002a*/ 	.short	(.L_658 - .L_657)
.L_657:
        /*002c*/ 	.word	0x00000000
        /*0030*/ 	.short	0x0000
        /*0032*/ 	.short	0x0000
        /*0034*/ 	.byte	0x00, 0xf5, 0x21, 0x00


	//----- nvinfo : EIATTR_SPARSE_MMA_MASK
	.align		4
.L_658:
        /*0038*/ 	.byte	0x03, 0x50
        /*003a*/ 	.short	0x0000


	//----- nvinfo : EIATTR_MAXREG_COUNT
	.align		4
        /*003c*/ 	.byte	0x03, 0x1b
        /*003e*/ 	.short	0x00ff


	//----- nvinfo : EIATTR_MERCURY_ISA_VERSION
	.align		4
        /*0040*/ 	.byte	0x03, 0x5f
        /*0042*/ 	.short	0x0101


	//----- nvinfo : EIATTR_VRC_CTA_INIT_COUNT
	.align		4
        /*0044*/ 	.byte	0x02, 0x4a
	.zero		1
	.zero		1


	//----- nvinfo : EIATTR_EXIT_INSTR_OFFSETS
	.align		4
        /*0048*/ 	.byte	0x04, 0x1c
        /*004a*/ 	.short	(.L_660 - .L_659)


	//   ....[0]....
.L_659:
        /*004c*/ 	.word	0x00000070


	//   ....[1]....
        /*0050*/ 	.word	0x00000290


	//----- nvinfo : EIATTR_CBANK_PARAM_SIZE
	.align		4
.L_660:
        /*0054*/ 	.byte	0x03, 0x19
        /*0056*/ 	.short	0x0014


	//----- nvinfo : EIATTR_PARAM_CBANK
	.align		4
        /*0058*/ 	.byte	0x04, 0x0a
        /*005a*/ 	.short	(.L_662 - .L_661)
	.align		4
.L_661:
        /*005c*/ 	.word	index@(.nv.constant0.log_f32)
        /*0060*/ 	.short	0x0380
        /*0062*/ 	.short	0x0014


	//----- nvinfo : EIATTR_SW_WAR
	.align		4
.L_662:
        /*0064*/ 	.byte	0x04, 0x36
        /*0066*/ 	.short	(.L_664 - .L_663)
.L_663:
        /*0068*/ 	.word	0x00000008
.L_664:


//--------------------- .nv.info.exp_f32          --------------------------
	.section	.nv.info.exp_f32,"",@"SHT_CUDA_INFO"
	.sectionflags	@""
	.align	4


	//----- nvinfo : EIATTR_CUDA_API_VERSION
	.align		4
        /*0000*/ 	.byte	0x04, 0x37
        /*0002*/ 	.short	(.L_666 - .L_665)
.L_665:
        /*0004*/ 	.word	0x00000082


	//----- nvinfo : EIATTR_KPARAM_INFO
	.align		4
.L_666:
        /*0008*/ 	.byte	0x04, 0x17
        /*000a*/ 	.short	(.L_668 - .L_667)
.L_667:
        /*000c*/ 	.word	0x00000000
        /*0010*/ 	.short	0x0002
        /*0012*/ 	.short	0x0010
        /*0014*/ 	.byte	0x00, 0xf0, 0x11, 0x00


	//----- nvinfo : EIATTR_KPARAM_INFO
	.align		4
.L_668:
        /*0018*/ 	.byte	0x04, 0x17
        /*001a*/ 	.short	(.L_670 - .L_669)
.L_669:
        /*001c*/ 	.word	0x00000000
        /*0020*/ 	.short	0x0001
        /*0022*/ 	.short	0x0008
        /*0024*/ 	.byte	0x00, 0xf5, 0x21, 0x00


	//----- nvinfo : EIATTR_KPARAM_INFO
	.align		4
.L_670:
        /*0028*/ 	.byte	0x04, 0x17
        /*002a*/ 	.short	(.L_672 - .L_671)
.L_671:
        /*002c*/ 	.word	0x00000000
        /*0030*/ 	.short	0x0000
        /*0032*/ 	.short	0x0000
        /*0034*/ 	.byte	0x00, 0xf5, 0x21, 0x00


	//----- nvinfo : EIATTR_SPARSE_MMA_MASK
	.align		4
.L_672:
        /*0038*/ 	.byte	0x03, 0x50
        /*003a*/ 	.short	0x0000


	//----- nvinfo : EIATTR_MAXREG_COUNT
	.align		4
        /*003c*/ 	.byte	0x03, 0x1b
        /*003e*/ 	.short	0x00ff


	//----- nvinfo : EIATTR_MERCURY_ISA_VERSION
	.align		4
        /*0040*/ 	.byte	0x03, 0x5f
        /*0042*/ 	.short	0x0101


	//----- nvinfo : EIATTR_VRC_CTA_INIT_COUNT
	.align		4
        /*0044*/ 	.byte	0x02, 0x4a
	.zero		1
	.zero		1


	//----- nvinfo : EIATTR_EXIT_INSTR_OFFSETS
	.align		4
        /*0048*/ 	.byte	0x04, 0x1c
        /*004a*/ 	.short	(.L_674 - .L_673)


	//   ....[0]....
.L_673:
        /*004c*/ 	.word	0x00000070


	//   ....[1]....
        /*0050*/ 	.word	0x00000190


	//----- nvinfo : EIATTR_CBANK_PARAM_SIZE
	.align		4
.L_674:
        /*0054*/ 	.byte	0x03, 0x19
        /*0056*/ 	.short	0x0014


	//----- nvinfo : EIATTR_PARAM_CBANK
	.align		4
        /*0058*/ 	.byte	0x04, 0x0a
        /*005a*/ 	.short	(.L_676 - .L_675)
	.align		4
.L_675:
        /*005c*/ 	.word	index@(.nv.constant0.exp_f32)
        /*0060*/ 	.short	0x0380
        /*0062*/ 	.short	0x0014


	//----- nvinfo : EIATTR_SW_WAR
	.align		4
.L_676:
        /*0064*/ 	.byte	0x04, 0x36
        /*0066*/ 	.short	(.L_678 - .L_677)
.L_677:
        /*0068*/ 	.word	0x00000008
.L_678:


//--------------------- .nv.info.sqrt_f32         --------------------------
	.section	.nv.info.sqrt_f32,"",@"SHT_CUDA_INFO"
	.sectionflags	@""
	.align	4


	//----- nvinfo : EIATTR_CUDA_API_VERSION
	.align		4
        /*0000*/ 	.byte	0x04, 0x37
        /*0002*/ 	.short	(.L_680 - .L_679)
.L_679:
        /*0004*/ 	.word	0x00000082


	//----- nvinfo : EIATTR_KPARAM_INFO
	.align		4
.L_680:
        /*0008*/ 	.byte	0x04, 0x17
        /*000a*/ 	.short	(.L_682 - .L_681)
.L_681:
        /*000c*/ 	.word	0x00000000
        /*0010*/ 	.short	0x0002
        /*0012*/ 	.short	0x0010
        /*0014*/ 	.byte	0x00, 0xf0, 0x11, 0x00


	//----- nvinfo : EIATTR_KPARAM_INFO
	.align		4
.L_682:
        /*0018*/ 	.byte	0x04, 0x17
        /*001a*/ 	.short	(.L_684 - .L_683)
.L_683:
        /*001c*/ 	.word	0x00000000
        /*0020*/ 	.short	0x0001
        /*0022*/ 	.short	0x0008
        /*0024*/ 	.byte	0x00, 0xf5, 0x21, 0x00


	//----- nvinfo : EIATTR_KPARAM_INFO
	.align		4
.L_684:
        /*0028*/ 	.byte	0x04, 0x17
        /*002a*/ 	.short	(.L_686 - .L_685)
.L_685:
        /*002c*/ 	.word	0x00000000
        /*0030*/ 	.short	0x0000
        /*0032*/ 	.short	0x0000
        /*0034*/ 	.byte	0x00, 0xf5, 0x21, 0x00


	//----- nvinfo : EIATTR_SPARSE_MMA_MASK
	.align		4
.L_686:
        /*0038*/ 	.byte	0x03, 0x50
        /*003a*/ 	.short	0x0000


	//----- nvinfo : EIATTR_MAXREG_COUNT
	.align		4
        /*003c*/ 	.byte	0x03, 0x1b
        /*003e*/ 	.short	0x00ff


	//----- nvinfo : EIATTR_MERCURY_ISA_VERSION
	.align		4
        /*0040*/ 	.byte	0x03, 0x5f
        /*0042*/ 	.short	0x0101


	//----- nvinfo : EIATTR_VRC_CTA_INIT_COUNT
	.align		4
        /*0044*/ 	.byte	0x02, 0x4a
	.zero		1
	.zero		1


	//----- nvinfo : EIATTR_EXIT_INSTR_OFFSETS
	.align		4
        /*0048*/ 	.byte	0x04, 0x1c
        /*004a*/ 	.short	(.L_688 - .L_687)


	//   ....[0]....
.L_687:
        /*004c*/ 	.word	0x00000070


	//   ....[1]....
        /*0050*/ 	.word	0x000001c0


	//----- nvinfo : EIATTR_CRS_STACK_SIZE
	.align		4
.L_688:
        /*0054*/ 	.byte	0x04, 0x1e
        /*0056*/ 	.short	(.L_690 - .L_689)
.L_689:
        /*0058*/ 	.word	0x00000000


	//----- nvinfo : EIATTR_CBANK_PARAM_SIZE
	.align		4
.L_690:
        /*005c*/ 	.byte	0x03, 0x19
        /*005e*/ 	.short	0x0014


	//----- nvinfo : EIATTR_PARAM_CBANK
	.align		4
        /*0060*/ 	.byte	0x04, 0x0a
        /*0062*/ 	.short	(.L_692 - .L_691)
	.align		4
.L_691:
        /*0064*/ 	.word	index@(.nv.constant0.sqrt_f32)
        /*0068*/ 	.short	0x0380
        /*006a*/ 	.short	0x0014


	//----- nvinfo : EIATTR_SW_WAR
	.align		4
.L_692:
        /*006c*/ 	.byte	0x04, 0x36
        /*006e*/ 	.short	(.L_694 - .L_693)
.L_693:
        /*0070*/ 	.word	0x00000008
.L_694:


//--------------------- .nv.info.abs_f32          --------------------------
	.section	.nv.info.abs_f32,"",@"SHT_CUDA_INFO"
	.sectionflags	@""
	.align	4


	//----- nvinfo : EIATTR_CUDA_API_VERSION
	.align		4
        /*0000*/ 	.byte	0x04, 0x37
        /*0002*/ 	.short	(.L_696 - .L_695)
.L_695:
        /*0004*/ 	.word	0x00000082


	//----- nvinfo : EIATTR_KPARAM_INFO
	.align		4
.L_696:
        /*0008*/ 	.byte	0x04, 0x17
        /*000a*/ 	.short	(.L_698 - .L_697)
.L_697:
        /*000c*/ 	.word	0x00000000
        /*0010*/ 	.short	0x0002
        /*0012*/ 	.short	0x0010
        /*0014*/ 	.byte	0x00, 0xf0, 0x11, 0x00


	//----- nvinfo : EIATTR_KPARAM_INFO
	.align		4
.L_698:
        /*0018*/ 	.byte	0x04, 0x17
        /*001a*/ 	.short	(.L_700 - .L_699)
.L_699:
        /*001c*/ 	.word	0x00000000
        /*0020*/ 	.short	0x0001
        /*0022*/ 	.short	0x0008
        /*0024*/ 	.byte	0x00, 0xf5, 0x21, 0x00


	//----- nvinfo : EIATTR_KPARAM_INFO
	.align		4
.L_700:
        /*0028*/ 	.byte	0x04, 0x17
        /*002a*/ 	.short	(.L_702 - .L_701)
.L_701:
        /*002c*/ 	.word	0x00000000
        /*0030*/ 	.short	0x0000
        /*0032*/ 	.short	0x0000
        /*0034*/ 	.byte	0x00, 0xf5, 0x21, 0x00


	//----- nvinfo : EIATTR_SPARSE_MMA_MASK
	.align		4
.L_702:
        /*0038*/ 	.byte	0x03, 0x50
        /*003a*/ 	.short	0x0000


	//----- nvinfo : EIATTR_MAXREG_COUNT
	.align		4
        /*003c*/ 	.byte	0x03, 0x1b
        /*003e*/ 	.short	0x00ff


	//----- nvinfo : EIATTR_MERCURY_ISA_VERSION
	.align		4
        /*0040*/ 	.byte	0x03, 0x5f
        /*0042*/ 	.short	0x0101


	//----- nvinfo : EIATTR_VRC_CTA_INIT_COUNT
	.align		4
        /*0044*/ 	.byte	0x02, 0x4a
	.zero		1
	.zero		1


	//----- nvinfo : EIATTR_EXIT_INSTR_OFFSETS
	.align		4
        /*0048*/ 	.byte	0x04, 0x1c
        /*004a*/ 	.short	(.L_704 - .L_703)


	//   ....[0]....
.L_703:
        /*004c*/ 	.word	0x00000070


	//   ....[1]....
        /*0050*/ 	.word	0x00000100


	//----- nvinfo : EIATTR_CBANK_PARAM_SIZE
	.align		4
.L_704:
        /*0054*/ 	.byte	0x03, 0x19
        /*0056*/ 	.short	0x0014


	//----- nvinfo : EIATTR_PARAM_CBANK
	.align		4
        /*0058*/ 	.byte	0x04, 0x0a
        /*005a*/ 	.short	(.L_706 - .L_705)
	.align		4
.L_705:
        /*005c*/ 	.word	index@(.nv.constant0.abs_f32)
        /*0060*/ 	.short	0x0380
        /*0062*/ 	.short	0x0014


	//----- nvinfo : EIATTR_SW_WAR
	.align		4
.L_706:
        /*0064*/ 	.byte	0x04, 0x36
        /*0066*/ 	.short	(.L_708 - .L_707)
.L_707:
        /*0068*/ 	.word	0x00000008
.L_708:


//--------------------- .nv.info.neg_f32          --------------------------
	.section	.nv.info.neg_f32,"",@"SHT_CUDA_INFO"
	.sectionflags	@""
	.align	4


	//----- nvinfo : EIATTR_CUDA_API_VERSION
	.align		4
        /*0000*/ 	.byte	0x04, 0x37
        /*0002*/ 	.short	(.L_710 - .L_709)
.L_709:
        /*0004*/ 	.word	0x00000082


	//----- nvinfo : EIATTR_KPARAM_INFO
	.align		4
.L_710:
        /*0008*/ 	.byte	0x04, 0x17
        /*000a*/ 	.short	(.L_712 - .L_711)
.L_711:
        /*000c*/ 	.word	0x00000000
        /*0010*/ 	.short	0x0002
        /*0012*/ 	.short	0x0010
        /*0014*/ 	.byte	0x00, 0xf0, 0x11, 0x00


	//----- nvinfo : EIATTR_KPARAM_INFO
	.align		4
.L_712:
        /*0018*/ 	.byte	0x04, 0x17
        /*001a*/ 	.short	(.L_714 - .L_713)
.L_713:
        /*001c*/ 	.word	0x00000000
        /*0020*/ 	.short	0x0001
        /*0022*/ 	.short	0x0008
        /*0024*/ 	.byte	0x00, 0xf5, 0x21, 0x00


	//----- nvinfo : EIATTR_KPARAM_INFO
	.align		4
.L_714:
        /*0028*/ 	.byte	0x04, 0x17
        /*002a*/ 	.short	(.L_716 - .L_715)
.L_715:
        /*002c*/ 	.word	0x00000000
        /*0030*/ 	.short	0x0000
        /*0032*/ 	.short	0x0000
        /*0034*/ 	.byte	0x00, 0xf5, 0x21, 0x00


	//----- nvinfo : EIATTR_SPARSE_MMA_MASK
	.align		4
.L_716:
        /*0038*/ 	.byte	0x03, 0x50
        /*003a*/ 	.short	0x0000


	//----- nvinfo : EIATTR_MAXREG_COUNT
	.align		4
        /*003c*/ 	.byte	0x03, 0x1b
        /*003e*/ 	.short	0x00ff


	//----- nvinfo : EIATTR_MERCURY_ISA_VERSION
	.align		4
        /*0040*/ 	.byte	0x03, 0x5f
        /*0042*/ 	.short	0x0101


	//----- nvinfo : EIATTR_VRC_CTA_INIT_COUNT
	.align		4
        /*0044*/ 	.byte	0x02, 0x4a
	.zero		1
	.zero		1


	//----- nvinfo : EIATTR_EXIT_INSTR_OFFSETS
	.align		4
        /*0048*/ 	.byte	0x04, 0x1c
        /*004a*/ 	.short	(.L_718 - .L_717)


	//   ....[0]....
.L_717:
        /*004c*/ 	.word	0x00000070


	//   ....[1]....
        /*0050*/ 	.word	0x00000100


	//----- nvinfo : EIATTR_CBANK_PARAM_SIZE
	.align		4
.L_718:
        /*0054*/ 	.byte	0x03, 0x19
        /*0056*/ 	.short	0x0014


	//----- nvinfo : EIATTR_PARAM_CBANK
	.align		4
        /*0058*/ 	.byte	0x04, 0x0a
        /*005a*/ 	.short	(.L_720 - .L_719)
	.align		4
.L_719:
        /*005c*/ 	.word	index@(.nv.constant0.neg_f32)
        /*0060*/ 	.short	0x0380
        /*0062*/ 	.short	0x0014


	//----- nvinfo : EIATTR_SW_WAR
	.align		4
.L_720:
        /*0064*/ 	.byte	0x04, 0x36
        /*0066*/ 	.short	(.L_722 - .L_721)
.L_721:
        /*0068*/ 	.word	0x00000008
.L_722:


//--------------------- .nv.callgraph             --------------------------
	.section	.nv.callgraph,"",@"SHT_CUDA_CALLGRAPH"
	.align	4
	.sectionentsize	8
	.align		4
        /*0000*/ 	.word	0x00000000
	.align		4
        /*0004*/ 	.word	0xffffffff
	.align		4
        /*0008*/ 	.word	0x00000000
	.align		4
        /*000c*/ 	.word	0xfffffffe
	.align		4
        /*0010*/ 	.word	0x00000000
	.align		4
        /*0014*/ 	.word	0xfffffffd
	.align		4
        /*0018*/ 	.word	0x00000000
	.align		4
        /*001c*/ 	.word	0xfffffffc


//--------------------- .nv.constant4             --------------------------
	.section	.nv.constant4,"a",@progbits
	.align	8
	.align		8
.nv.constant4:
        /*0000*/ 	.dword	__cudart_i2opi_f
	.align		8
        /*0008*/ 	.dword	__cudart_i2opi_d
	.align		8
        /*0010*/ 	.dword	__cudart_sin_cos_coeffs


//--------------------- .text.square_i64          --------------------------
	.section	.text.square_i64,"ax",@progbits
	.align	128
        .global         square_i64
        .type           square_i64,@function
        .size           square_i64,(.L_x_120 - square_i64)
        .other          square_i64,@"STO_CUDA_ENTRY STV_DEFAULT"
square_i64:
.text.square_i64:
[----:B------:R-:W-:Y:S01]  /*0000*/  LDC R1, c[0x0][0x37c] ;  /* 0x0000df00ff017b82 */ /* 0x000fe20000000800 */
[----:B------:R-:W0:Y:S07]  /*0010*/  S2R R0, SR_TID.X ;  /* 0x0000000000007919 */ /* 0x000e2e0000002100 */
[----:B------:R-:W0:Y:S01]  /*0020*/  S2UR UR4, SR_CTAID.X ;  /* 0x00000000000479c3 */ /* 0x000e220000002500 */
[----:B------:R-:W1:Y:S07]  /*0030*/  LDCU UR5, c[0x0][0x390] ;  /* 0x00007200ff0577ac */ /* 0x000e6e0008000800 */
[----:B------:R-:W0:Y:S02]  /*0040*/  LDC R9, c[0x0][0x360] ;  /* 0x0000d800ff097b82 */ /* 0x000e240000000800 */
[----:B0-----:R-:W-:-:S05]  /*0050*/  IMAD R9, R9, UR4, R0 ;  /* 0x0000000409097c24 */ /* 0x001fca000f8e0200 */
[----:B-1----:R-:W-:-:S13]  /*0060*/  ISETP.GE.U32.AND P0, PT, R9, UR5, PT ;  /* 0x0000000509007c0c */ /* 0x002fda000bf06070 */
[----:B------:R-:W-:Y:S05]  /*0070*/  @P0 EXIT ;  /* 0x000000000000094d */ /* 0x000fea0003800000 */
[----:B------:R-:W0:Y:S01]  /*0080*/  LDC.64 R2, c[0x0][0x380] ;  /* 0x0000e000ff027b82 */ /* 0x000e220000000a00 */
[----:B------:R-:W1:Y:S07]  /*0090*/  LDCU.64 UR4, c[0x0][0x358] ;  /* 0x00006b00ff0477ac */ /* 0x000e6e0008000a00 */
[----:B------:R-:W2:Y:S01]  /*00a0*/  LDC.64 R4, c[0x0][0x388] ;  /* 0x0000e200ff047b82 */ /* 0x000ea20000000a00 */
[----:B0-----:R-:W-:-:S06]  /*00b0*/  IMAD.WIDE.U32 R2, R9, 0x8, R2 ;  /* 0x0000000809027825 */ /* 0x001fcc00078e0002 */
[----:B-1----:R-:W3:Y:S01]  /*00c0*/  LDG.E.64 R2, desc[UR4][R2.64] ;  /* 0x0000000402027981 */ /* 0x002ee2000c1e1b00 */
[----:B--2---:R-:W-:-:S04]  /*00d0*/  IMAD.WIDE.U32 R4, R9, 0x8, R4 ;  /* 0x0000000809047825 */ /* 0x004fc800078e0004 */
[-C--:B---3--:R-:W-:Y:S02]  /*00e0*/  IMAD R11, R3, R2.reuse, RZ ;  /* 0x00000002030b7224 */ /* 0x088fe400078e02ff */
[----:B------:R-:W-:-:S04]  /*00f0*/  IMAD.WIDE.U32 R6, R2, R2, RZ ;  /* 0x0000000202067225 */ /* 0x000fc800078e00ff */
[----:B------:R-:W-:-:S05]  /*0100*/  IMAD R11, R2, R3, R11 ;  /* 0x00000003020b7224 */ /* 0x000fca00078e020b */
[----:B------:R-:W-:-:S05]  /*0110*/  IADD3 R7, PT, PT, R7, R11, RZ ;  /* 0x0000000b07077210 */ /* 0x000fca0007ffe0ff */
[----:B------:R-:W-:Y:S01]  /*0120*/  STG.E.64 desc[UR4][R4.64], R6 ;  /* 0x0000000604007986 */ /* 0x000fe2000c101b04 */
[----:B------:R-:W-:Y:S05]  /*0130*/  EXIT ;  /* 0x000000000000794d */ /* 0x000fea0003800000 */
.L_x_0:
[----:B------:R-:W-:-:S00]  /*0140*/  BRA `(.L_x_0) ;  /* 0xfffffffc00fc7947 */ /* 0x000fc0000383ffff */
[----:B------:R-:W-:-:S00]  /*0150*/  NOP ;  /* 0x0000000000007918 */ /* 0x000fc00000000000 */
        /* <DEDUP_REMOVED lines=10> */
.L_x_120:


//--------------------- .text.abs_i64             --------------------------
	.section	.text.abs_i64,"ax",@progbits
	.align	128
        .global         abs_i64
        .type           abs_i64,@function
        .size           abs_i64,(.L_x_121 - abs_i64)
        .other          abs_i64,@"STO_CUDA_ENTRY STV_DEFAULT"
abs_i64:
.text.abs_i64:
        /* <DEDUP_REMOVED lines=13> */
[----:B--2---:R-:W-:Y:S01]  /*00d0*/  IMAD.WIDE.U32 R4, R9, 0x8, R4 ;  /* 0x0000000809047825 */ /* 0x004fe200078e0004 */
[----:B---3--:R-:W-:Y:S02]  /*00e0*/  IADD3 R7, P1, PT, RZ, -R2, RZ ;  /* 0x80000002ff077210 */ /* 0x008fe40007f3e0ff */
[----:B------:R-:W-:-:S03]  /*00f0*/  ISETP.LT.AND P0, PT, R3, RZ, PT ;  /* 0x000000ff0300720c */ /* 0x000fc60003f01270 */
[----:B------:R-:W-:Y:S01]  /*0100*/  IMAD.X R11, RZ, RZ, ~R3, P1 ;  /* 0x000000ffff0b7224 */ /* 0x000fe200008e0e03 */
[----:B------:R-:W-:-:S04]  /*0110*/  SEL R6, R7, R2, P0 ;  /* 0x0000000207067207 */ /* 0x000fc80000000000 */
[----:B------:R-:W-:-:S05]  /*0120*/  SEL R7, R11, R3, P0 ;  /* 0x000000030b077207 */ /* 0x000fca0000000000 */
[----:B------:R-:W-:Y:S01]  /*0130*/  STG.E.64 desc[UR4][R4.64], R6 ;  /* 0x0000000604007986 */ /* 0x000fe2000c101b04 */
[----:B------:R-:W-:Y:S05]  /*0140*/  EXIT ;  /* 0x000000000000794d */ /* 0x000fea0003800000 */
.L_x_1:
        /* <DEDUP_REMOVED lines=11> */
.L_x_121:


//--------------------- .text.neg_i64             --------------------------
	.section	.text.neg_i64,"ax",@progbits
	.align	128
        .global         neg_i64
        .type           neg_i64,@function
        .size           neg_i64,(.L_x_122 - neg_i64)
        .other          neg_i64,@"STO_CUDA_ENTRY STV_DEFAULT"
neg_i64:
.text.neg_i64:
        /* <DEDUP_REMOVED lines=14> */
[----:B---3--:R-:W-:-:S04]  /*00e0*/  IADD3 R6, P0, PT, RZ, -R2, RZ ;  /* 0x80000002ff067210 */ /* 0x008fc80007f1e0ff */
[----:B------:R-:W-:-:S05]  /*00f0*/  IADD3.X R7, PT, PT, RZ, ~R3, RZ, P0, !PT ;  /* 0x80000003ff077210 */ /* 0x000fca00007fe4ff */
[----:B------:R-:W-:Y:S01]  /*0100*/  STG.E.64 desc[UR4][R4.64], R6 ;  /* 0x0000000604007986 */ /* 0x000fe2000c101b04 */
[----:B------:R-:W-:Y:S05]  /*0110*/  EXIT ;  /* 0x000000000000794d */ /* 0x000fea0003800000 */
.L_x_2:
        /* <DEDUP_REMOVED lines=14> */
.L_x_122:


//--------------------- .text.square_i32          --------------------------
	.section	.text.square_i32,"ax",@progbits
	.align	128
        .global         square_i32
        .type           square_i32,@function
        .size           square_i32,(.L_x_123 - square_i32)
        .other          square_i32,@"STO_CUDA_ENTRY STV_DEFAULT"
square_i32:
.text.square_i32:
        /* <DEDUP_REMOVED lines=12> */
[----:B-1----:R-:W3:Y:S01]  /*00c0*/  LDG.E R2, desc[UR4][R2.64] ;  /* 0x0000000402027981 */ /* 0x002ee2000c1e1900 */
[----:B--2---:R-:W-:-:S04]  /*00d0*/  IMAD.WIDE.U32 R4, R7, 0x4, R4 ;  /* 0x0000000407047825 */ /* 0x004fc800078e0004 */
[----:B---3--:R-:W-:-:S05]  /*00e0*/  IMAD R7, R2, R2, RZ ;  /* 0x0000000202077224 */ /* 0x008fca00078e02ff */
[----:B------:R-:W-:Y:S01]  /*00f0*/  STG.E desc[UR4][R4.64], R7 ;  /* 0x0000000704007986 */ /* 0x000fe2000c101904 */
[----:B------:R-:W-:Y:S05]  /*0100*/  EXIT ;  /* 0x000000000000794d */ /* 0x000fea0003800000 */
.L_x_3:
        /* <DEDUP_REMOVED lines=15> */
.L_x_123:


//--------------------- .text.abs_i32             --------------------------
	.section	.text.abs_i32,"ax",@progbits
	.align	128
        .global         abs_i32
        .type           abs_i32,@function
        .size           abs_i32,(.L_x_124 - abs_i32)
        .other          abs_i32,@"STO_CUDA_ENTRY STV_DEFAULT"
abs_i32:
.text.abs_i32:
        /* <DEDUP_REMOVED lines=13> */
[----:B--2---:R-:W-:Y:S01]  /*00d0*/  IMAD.WIDE.U32 R4, R7, 0x4, R4 ;  /* 0x0000000407047825 */ /* 0x004fe200078e0004 */
[----:B---3--:R-:W-:-:S04]  /*00e0*/  IABS R0, R2 ;  /* 0x0000000200007213 */ /* 0x008fc80000000000 */
[----:B------:R-:W-:-:S05]  /*00f0*/  MOV R7, R0 ;  /* 0x0000000000077202 */ /* 0x000fca0000000f00 */
[----:B------:R-:W-:Y:S01]  /*0100*/  STG.E desc[UR4][R4.64], R7 ;  /* 0x0000000704007986 */ /* 0x000fe2000c101904 */
[----:B------:R-:W-:Y:S05]  /*0110*/  EXIT ;  /* 0x000000000000794d */ /* 0x000fea0003800000 */
.L_x_4:
        /* <DEDUP_REMOVED lines=14> */
.L_x_124:


//--------------------- .text.neg_i32             --------------------------
	.section	.text.neg_i32,"ax",@progbits
	.align	128
        .global         neg_i32
        .type           neg_i32,@function
        .size           neg_i32,(.L_x_125 - neg_i32)
        .other          neg_i32,@"STO_CUDA_ENTRY STV_DEFAULT"
neg_i32:
.text.neg_i32:
        /* <DEDUP_REMOVED lines=14> */
[----:B---3--:R-:W-:-:S05]  /*00e0*/  IADD3 R7, PT, PT, -R2, RZ, RZ ;  /* 0x000000ff02077210 */ /* 0x008fca0007ffe1ff */
[----:B------:R-:W-:Y:S01]  /*00f0*/  STG.E desc[UR4][R4.64], R7 ;  /* 0x0000000704007986 */ /* 0x000fe2000c101904 */
[----:B------:R-:W-:Y:S05]  /*0100*/  EXIT ;  /* 0x000000000000794d */ /* 0x000fea0003800000 */
.L_x_5:
        /* <DEDUP_REMOVED lines=15> */
.L_x_125:


//--------------------- .text.round_f64           --------------------------
	.section	.text.round_f64,"ax",@progbits
	.align	128
        .global         round_f64
        .type           round_f64,@function
        .size           round_f64,(.L_x_126 - round_f64)
        .other          round_f64,@"STO_CUDA_ENTRY STV_DEFAULT"
round_f64:
.text.round_f64:
        /* <DEDUP_REMOVED lines=9> */
[----:B------:R-:W1:Y:S01]  /*0090*/  LDCU.64 UR4, c[0x0][0x358] ;  /* 0x00006b00ff0477ac */ /* 0x000e620008000a00 */
[----:B------:R-:W-:-:S06]  /*00a0*/  HFMA2 R5, -RZ, RZ, 1.96875, 0 ;  /* 0x3fe00000ff057431 */ /* 0x000fcc00000001ff */
[----:B------:R-:W2:Y:S01]  /*00b0*/  LDC.64 R6, c[0x0][0x388] ;  /* 0x0000e200ff067b82 */ /* 0x000ea20000000a00 */
[----:B0-----:R-:W-:-:S06]  /*00c0*/  IMAD.WIDE.U32 R2, R9, 0x8, R2 ;  /* 0x0000000809027825 */ /* 0x001fcc00078e0002 */
[----:B-1----:R-:W3:Y:S01]  /*00d0*/  LDG.E.64 R2, desc[UR4][R2.64] ;  /* 0x0000000402027981 */ /* 0x002ee2000c1e1b00 */
[----:B------:R-:W-:Y:S01]  /*00e0*/  MOV R4, RZ ;  /* 0x000000ff00047202 */ /* 0x000fe20000000f00 */
[----:B--2---:R-:W-:Y:S01]  /*00f0*/  IMAD.WIDE.U32 R6, R9, 0x8, R6 ;  /* 0x0000000809067825 */ /* 0x004fe200078e0006 */
[----:B---3--:R-:W-:-:S06]  /*0100*/  LOP3.LUT R5, R5, 0x80000000, R3, 0xb8, !PT ;  /* 0x8000000005057812 */ /* 0x008fcc00078eb803 */
[----:B------:R-:W-:-:S10]  /*0110*/  DADD.RZ R4, R2, R4 ;  /* 0x0000000002047229 */ /* 0x000fd4000000c004 */
[----:B------:R-:W0:Y:S02]  /*0120*/  FRND.F64.TRUNC R4, R4 ;  /* 0x0000000400047313 */ /* 0x000e24000030d800 */
[----:B0-----:R-:W-:Y:S01]  /*0130*/  STG.E.64 desc[UR4][R6.64], R4 ;  /* 0x0000000406007986 */ /* 0x001fe2000c101b04 */
[----:B------:R-:W-:Y:S05]  /*0140*/  EXIT ;  /* 0x000000000000794d */ /* 0x000fea0003800000 */
.L_x_6:
        /* <DEDUP_REMOVED lines=11> */
.L_x_126:


//--------------------- .text.ceil_f64            --------------------------
	.section	.text.ceil_f64,"ax",@progbits
	.align	128
        .global         ceil_f64
        .type           ceil_f64,@function
        .size           ceil_f64,(.L_x_127 - ceil_f64)
        .other          ceil_f64,@"STO_CUDA_ENTRY STV_DEFAULT"
ceil_f64:
.text.ceil_f64:
        /* <DEDUP_REMOVED lines=14> */
[----:B---3--:R-:W0:Y:S04]  /*00e0*/  FRND.F64.CEIL R4, R2 ;  /* 0x0000000200047313 */ /* 0x008e280000309800 */
[----:B0-----:R-:W-:Y:S01]  /*00f0*/  STG.E.64 desc[UR4][R6.64], R4 ;  /* 0x0000000406007986 */ /* 0x001fe2000c101b04 */
[----:B------:R-:W-:Y:S05]  /*0100*/  EXIT ;  /* 0x000000000000794d */ /* 0x000fea0003800000 */
.L_x_7:
        /* <DEDUP_REMOVED lines=15> */
.L_x_127:


//--------------------- .text.floor_f64           --------------------------
	.section	.text.floor_f64,"ax",@progbits
	.align	128
        .global         floor_f64
        .type           floor_f64,@function
        .size           floor_f64,(.L_x_128 - floor_f64)
        .other          floor_f64,@"STO_CUDA_ENTRY STV_DEFAULT"
floor_f64:
.text.floor_f64:
        /* <DEDUP_REMOVED lines=14> */
[----:B---3--:R-:W0:Y:S04]  /*00e0*/  FRND.F64.FLOOR R4, R2 ;  /* 0x0000000200047313 */ /* 0x008e280000305800 */
[----:B0-----:R-:W-:Y:S01]  /*00f0*/  STG.E.64 desc[UR4][R6.64], R4 ;  /* 0x0000000406007986 */ /* 0x001fe2000c101b04 */
[----:B------:R-:W-:Y:S05]  /*0100*/  EXIT ;  /* 0x000000000000794d */ /* 0x000fea0003800000 */
.L_x_8:
        /* <DEDUP_REMOVED lines=15> */
.L_x_128:


//--------------------- .text.square_f64          --------------------------
	.section	.text.square_f64,"ax",@progbits
	.align	128
        .global         square_f64
        .type           square_f64,@function
        .size           square_f64,(.L_x_129 - square_f64)
        .other          square_f64,@"STO_CUDA_ENTRY STV_DEFAULT"
square_f64:
.text.square_f64:
        /* <DEDUP_REMOVED lines=14> */
[----:B---3--:R-:W-:-:S07]  /*00e0*/  DMUL R4, R2, R2 ;  /* 0x0000000202047228 */ /* 0x008fce0000000000 */
[----:B------:R-:W-:Y:S01]  /*00f0*/  STG.E.64 desc[UR4][R6.64], R4 ;  /* 0x0000000406007986 */ /* 0x000fe2000c101b04 */
[----:B------:R-:W-:Y:S05]  /*0100*/  EXIT ;  /* 0x000000000000794d */ /* 0x000fea0003800000 */
.L_x_9:
        /* <DEDUP_REMOVED lines=15> */
.L_x_129:


//--------------------- .text.recip_f64           --------------------------
	.section	.text.recip_f64,"ax",@progbits
	.align	128
        .global         recip_f64
        .type           recip_f64,@function
        .size           recip_f64,(.L_x_113 - recip_f64)
        .other          recip_f64,@"STO_CUDA_ENTRY STV_DEFAULT"
recip_f64:
.text.recip_f64:
        /* <DEDUP_REMOVED lines=10> */
[----:B0-----:R-:W-:-:S05]  /*00a0*/  IMAD.WIDE.U32 R2, R0, 0x8, R2 ;  /* 0x0000000800027825 */ /* 0x001fca00078e0002 */
[----:B-1----:R-:W2:Y:S01]  /*00b0*/  LDG.E.64 R4, desc[UR4][R2.64] ;  /* 0x0000000402047981 */ /* 0x002ea2000c1e1b00 */
[----:B------:R-:W-:Y:S01]  /*00c0*/  BSSY.RECONVERGENT B0, `(.L_x_10) ;  /* 0x000000e000007945 */ /* 0x000fe20003800200 */
[----:B--2---:R-:W0:Y:S01]  /*00d0*/  MUFU.RCP64H R7, R5 ;  /* 0x0000000500077308 */ /* 0x004e220000001800 */
[----:B------:R-:W-:-:S05]  /*00e0*/  VIADD R6, R5, 0x300402 ;  /* 0x0030040205067836 */ /* 0x000fca0000000000 */
[----:B------:R-:W-:Y:S01]  /*00f0*/  FSETP.GEU.AND P0, PT, |R6|, 5.8789094863358348022e-39, PT ;  /* 0x004004020600780b */ /* 0x000fe20003f0e200 */
[----:B0-----:R-:W-:-:S08]  /*0100*/  DFMA R8, -R4, R6, 1 ;  /* 0x3ff000000408742b */ /* 0x001fd00000000106 */
[----:B------:R-:W-:-:S08]  /*0110*/  DFMA R8, R8, R8, R8 ;  /* 0x000000080808722b */ /* 0x000fd00000000008 */
[----:B------:R-:W-:-:S08]  /*0120*/  DFMA R8, R6, R8, R6 ;  /* 0x000000080608722b */ /* 0x000fd00000000006 */
[----:B------:R-:W-:-:S08]  /*0130*/  DFMA R10, -R4, R8, 1 ;  /* 0x3ff00000040a742b */ /* 0x000fd00000000108 */
[----:B------:R-:W-:Y:S01]  /*0140*/  DFMA R8, R8, R10, R8 ;  /* 0x0000000a0808722b */ /* 0x000fe20000000008 */
[----:B------:R-:W-:Y:S10]  /*0150*/  @P0 BRA `(.L_x_11) ;  /* 0x0000000000100947 */ /* 0x000ff40003800000 */
[----:B------:R-:W-:-:S05]  /*0160*/  LOP3.LUT R2, R5, 0x7fffffff, RZ, 0xc0, !PT ;  /* 0x7fffffff05027812 */ /* 0x000fca00078ec0ff */
[----:B------:R-:W-:Y:S01]  /*0170*/  VIADD R8, R2, 0xfff00000 ;  /* 0xfff0000002087836 */ /* 0x000fe20000000000 */
[----:B------:R-:W-:-:S07]  /*0180*/  MOV R2, 0x1a0 ;  /* 0x000001a000027802 */ /* 0x000fce0000000f00 */
[----:B------:R-:W-:Y:S05]  /*0190*/  CALL.REL.NOINC `($__internal_0_$__cuda_sm20_dblrcp_rn_slowpath_v3) ;  /* 0x0000000000147944 */ /* 0x000fea0003c00000 */
.L_x_11:
[----:B------:R-:W-:Y:S05]  /*01a0*/  BSYNC.RECONVERGENT B0 ;  /* 0x0000000000007941 */ /* 0x000fea0003800200 */
.L_x_10:
[----:B------:R-:W0:Y:S02]  /*01b0*/  LDC.64 R2, c[0x0][0x388] ;  /* 0x0000e200ff027b82 */ /* 0x000e240000000a00 */
[----:B0-----:R-:W-:-:S05]  /*01c0*/  IMAD.WIDE.U32 R2, R0, 0x8, R2 ;  /* 0x0000000800027825 */ /* 0x001fca00078e0002 */
[----:B------:R-:W-:Y:S01]  /*01d0*/  STG.E.64 desc[UR4][R2.64], R8 ;  /* 0x0000000802007986 */ /* 0x000fe2000c101b04 */
[----:B------:R-:W-:Y:S05]  /*01e0*/  EXIT ;  /* 0x000000000000794d */ /* 0x000fea0003800000 */
        .weak           $__internal_0_$__cuda_sm20_dblrcp_rn_slowpath_v3
        .type           $__internal_0_$__cuda_sm20_dblrcp_rn_slowpath_v3,@function
        .size           $__internal_0_$__cuda_sm20_dblrcp_rn_slowpath_v3,(.L_x_113 - $__internal_0_$__cuda_sm20_dblrcp_rn_slowpath_v3)
$__internal_0_$__cuda_sm20_dblrcp_rn_slowpath_v3:
[----:B------:R-:W-:Y:S01]  /*01f0*/  DSETP.GTU.AND P0, PT, |R4|, +INF , PT ;  /* 0x7ff000000400742a */ /* 0x000fe20003f0c200 */
[----:B------:R-:W-:-:S13]  /*0200*/  BSSY.RECONVERGENT B1, `(.L_x_12) ;  /* 0x0000023000017945 */ /* 0x000fda0003800200 */
[----:B------:R-:W-:Y:S05]  /*0210*/  @P0 BRA `(.L_x_13) ;  /* 0x00000000007c0947 */ /* 0x000fea0003800000 */
[----:B------:R-:W-:-:S04]  /*0220*/  LOP3.LUT R3, R5, 0x7fffffff, RZ, 0xc0, !PT ;  /* 0x7fffffff05037812 */ /* 0x000fc800078ec0ff */
[----:B------:R-:W-:-:S04]  /*0230*/  IADD3 R6, PT, PT, R3, -0x1, RZ ;  /* 0xffffffff03067810 */ /* 0x000fc80007ffe0ff */
[----:B------:R-:W-:-:S13]  /*0240*/  ISETP.GE.U32.AND P0, PT, R6, 0x7fefffff, PT ;  /* 0x7fefffff0600780c */ /* 0x000fda0003f06070 */
[----:B------:R-:W-:Y:S01]  /*0250*/  @P0 LOP3.LUT R7, R5, 0x7ff00000, RZ, 0x3c, !PT ;  /* 0x7ff0000005070812 */ /* 0x000fe200078e3cff */
[----:B------:R-:W-:Y:S01]  /*0260*/  @P0 IMAD.MOV.U32 R6, RZ, RZ, RZ ;  /* 0x000000ffff060224 */ /* 0x000fe200078e00ff */
[----:B------:R-:W-:Y:S06]  /*0270*/  @P0 BRA `(.L_x_14) ;  /* 0x00000000006c0947 */ /* 0x000fec0003800000 */
[----:B------:R-:W-:-:S13]  /*0280*/  ISETP.GE.U32.AND P0, PT, R3, 0x1000001, PT ;  /* 0x010000010300780c */ /* 0x000fda0003f06070 */
[----:B------:R-:W-:Y:S05]  /*0290*/  @!P0 BRA `(.L_x_15) ;  /* 0x0000000000348947 */ /* 0x000fea0003800000 */
[----:B------:R-:W-:Y:S01]  /*02a0*/  VIADD R7, R5, 0xc0200000 ;  /* 0xc020000005077836 */ /* 0x000fe20000000000 */
[----:B------:R-:W-:-:S03]  /*02b0*/  MOV R6, R4 ;  /* 0x0000000400067202 */ /* 0x000fc60000000f00 */
[----:B------:R-:W0:Y:S03]  /*02c0*/  MUFU.RCP64H R9, R7 ;  /* 0x0000000700097308 */ /* 0x000e260000001800 */
[----:B0-----:R-:W-:-:S08]  /*02d0*/  DFMA R10, -R6, R8, 1 ;  /* 0x3ff00000060a742b */ /* 0x001fd00000000108 */
[----:B------:R-:W-:-:S08]  /*02e0*/  DFMA R10, R10, R10, R10 ;  /* 0x0000000a0a0a722b */ /* 0x000fd0000000000a */
[----:B------:R-:W-:-:S08]  /*02f0*/  DFMA R10, R8, R10, R8 ;  /* 0x0000000a080a722b */ /* 0x000fd00000000008 */
[----:B------:R-:W-:-:S08]  /*0300*/  DFMA R8, -R6, R10, 1 ;  /* 0x3ff000000608742b */ /* 0x000fd0000000010a */
[----:B------:R-:W-:-:S08]  /*0310*/  DFMA R8, R10, R8, R10 ;  /* 0x000000080a08722b */ /* 0x000fd0000000000a */
[----:B------:R-:W-:-:S08]  /*0320*/  DMUL R8, R8, 2.2250738585072013831e-308 ;  /* 0x0010000008087828 */ /* 0x000fd00000000000 */
[----:B------:R-:W-:-:S08]  /*0330*/  DFMA R4, -R4, R8, 1 ;  /* 0x3ff000000404742b */ /* 0x000fd00000000108 */
[----:B------:R-:W-:-:S08]  /*0340*/  DFMA R4, R4, R4, R4 ;  /* 0x000000040404722b */ /* 0x000fd00000000004 */
[----:B------:R-:W-:Y:S01]  /*0350*/  DFMA R6, R8, R4, R8 ;  /* 0x000000040806722b */ /* 0x000fe20000000008 */
[----:B------:R-:W-:Y:S10]  /*0360*/  BRA `(.L_x_14) ;  /* 0x0000000000307947 */ /* 0x000ff40003800000 */
.L_x_15:
[----:B------:R-:W-:Y:S01]  /*0370*/  DMUL R4, R4, 8.11296384146066816958e+31 ;  /* 0x4690000004047828 */ /* 0x000fe20000000000 */
[----:B------:R-:W-:-:S05]  /*0380*/  IMAD.MOV.U32 R6, RZ, RZ, R8 ;  /* 0x000000ffff067224 */ /* 0x000fca00078e0008 */
[----:B------:R-:W0:Y:S02]  /*0390*/  MUFU.RCP64H R7, R5 ;  /* 0x0000000500077308 */ /* 0x000e240000001800 */
[----:B0-----:R-:W-:-:S08]  /*03a0*/  DFMA R8, -R4, R6, 1 ;  /* 0x3ff000000408742b */ /* 0x001fd00000000106 */
[----:B------:R-:W-:-:S08]  /*03b0*/  DFMA R8, R8, R8, R8 ;  /* 0x000000080808722b */ /* 0x000fd00000000008 */
[----:B------:R-:W-:-:S08]  /*03c0*/  DFMA R8, R6, R8, R6 ;  /* 0x000000080608722b */ /* 0x000fd00000000006 */
[----:B------:R-:W-:-:S08]  /*03d0*/  DFMA R6, -R4, R8, 1 ;  /* 0x3ff000000406742b */ /* 0x000fd00000000108 */
[----:B------:R-:W-:-:S08]  /*03e0*/  DFMA R6, R8, R6, R8 ;  /* 0x000000060806722b */ /* 0x000fd00000000008 */
[----:B------:R-:W-:Y:S01]  /*03f0*/  DMUL R6, R6, 8.11296384146066816958e+31 ;  /* 0x4690000006067828 */ /* 0x000fe20000000000 */
[----:B------:R-:W-:Y:S10]  /*0400*/  BRA `(.L_x_14) ;  /* 0x0000000000087947 */ /* 0x000ff40003800000 */
.L_x_13:
[----:B------:R-:W-:Y:S01]  /*0410*/  LOP3.LUT R7, R5, 0x80000, RZ, 0xfc, !PT ;  /* 0x0008000005077812 */ /* 0x000fe200078efcff */
[----:B------:R-:W-:-:S07]  /*0420*/  IMAD.MOV.U32 R6, RZ, RZ, R4 ;  /* 0x000000ffff067224 */ /* 0x000fce00078e0004 */
.L_x_14:
[----:B------:R-:W-:Y:S05]  /*0430*/  BSYNC.RECONVERGENT B1 ;  /* 0x0000000000017941 */ /* 0x000fea0003800200 */
.L_x_12:
[----:B------:R-:W-:Y:S01]  /*0440*/  HFMA2 R3, -RZ, RZ, 0, 0 ;  /* 0x00000000ff037431 */ /* 0x000fe200000001ff */
[----:B------:R-:W-:Y:S01]  /*0450*/  MOV R8, R6 ;  /* 0x0000000600087202 */ /* 0x000fe20000000f00 */
[----:B------:R-:W-:Y:S02]  /*0460*/  IMAD.MOV.U32 R9, RZ, RZ, R7 ;  /* 0x000000ffff097224 */ /* 0x000fe400078e0007 */
[----:B------:R-:W-:Y:S05]  /*0470*/  RET.REL.NODEC R2 `(recip_f64) ;  /* 0xfffffff802e07950 */ /* 0x000fea0003c3ffff */
.L_x_16:
        /* <DEDUP_REMOVED lines=16> */
.L_x_113:


//--------------------- .text.tanh_f64            --------------------------
	.section	.text.tanh_f64,"ax",@progbits
	.align	128
        .global         tanh_f64
        .type           tanh_f64,@function
        .size           tanh_f64,(.L_x_131 - tanh_f64)
        .other          tanh_f64,@"STO_CUDA_ENTRY STV_DEFAULT"
tanh_f64:
.text.tanh_f64:
        /* <DEDUP_REMOVED lines=10> */
[----:B0-----:R-:W-:-:S06]  /*00a0*/  IMAD.WIDE.U32 R2, R0, 0x8, R2 ;  /* 0x0000000800027825 */ /* 0x001fcc00078e0002 */
[----:B-1----:R-:W2:Y:S01]  /*00b0*/  LDG.E.64 R2, desc[UR4][R2.64] ;  /* 0x0000000402027981 */ /* 0x002ea2000c1e1b00 */
[----:B------:R-:W-:Y:S01]  /*00c0*/  UMOV UR6, 0x24dd2f1a ;  /* 0x24dd2f1a00067882 */ /* 0x000fe20000000000 */
[----:B------:R-:W-:Y:S01]  /*00d0*/  UMOV UR7, 0x3fe4f922 ;  /* 0x3fe4f92200077882 */ /* 0x000fe20000000000 */
[----:B------:R-:W-:Y:S01]  /*00e0*/  BSSY.RECONVERGENT B0, `(.L_x_17) ;  /* 0x0000061000007945 */ /* 0x000fe20003800200 */
[----:B--2---:R-:W-:Y:S01]  /*00f0*/  LOP3.LUT R5, R3, 0x7fffffff, RZ, 0xc0, !PT ;  /* 0x7fffffff03057812 */ /* 0x004fe200078ec0ff */
[----:B------:R-:W-:-:S06]  /*0100*/  IMAD.MOV.U32 R4, RZ, RZ, R2 ;  /* 0x000000ffff047224 */ /* 0x000fcc00078e0002 */
[----:B------:R-:W-:-:S14]  /*0110*/  DSETP.GE.AND P0, PT, R4, UR6, PT ;  /* 0x0000000604007e2a */ /* 0x000fdc000bf06000 */
[----:B------:R-:W-:Y:S05]  /*0120*/  @!P0 BRA `(.L_x_18) ;  /* 0x0000000000e48947 */ /* 0x000fea0003800000 */
[----:B------:R-:W-:Y:S01]  /*0130*/  DADD R8, R4, R4 ;  /* 0x0000000004087229 */ /* 0x000fe20000000004 */
[----:B------:R-:W-:Y:S01]  /*0140*/  UMOV UR6, 0xfefa39ef ;  /* 0xfefa39ef00067882 */ /* 0x000fe20000000000 */
[----:B------:R-:W-:Y:S01]  /*0150*/  UMOV UR7, 0x3fe62e42 ;  /* 0x3fe62e4200077882 */ /* 0x000fe20000000000 */
[----:B------:R-:W-:Y:S01]  /*0160*/  IMAD.MOV.U32 R10, RZ, RZ, -0x7649667 ;  /* 0xf89b6999ff0a7424 */ /* 0x000fe200078e00ff */
[----:B------:R-:W-:Y:S02]  /*0170*/  MOV R11, 0x3e928a27 ;  /* 0x3e928a27000b7802 */ /* 0x000fe40000000f00 */
[----:B------:R-:W0:Y:S01]  /*0180*/  F2F.F32.F64 R2, R8 ;  /* 0x0000000800027310 */ /* 0x000e220000301000 */
[----:B------:R-:W-:Y:S01]  /*0190*/  ISETP.GT.U32.AND P0, PT, R5, 0x40330fc1, PT ;  /* 0x40330fc10500780c */ /* 0x000fe20003f04070 */
[----:B0-----:R-:W-:-:S06]  /*01a0*/  FMUL R2, R2, 1.4426950216293334961 ;  /* 0x3fb8aa3b02027820 */ /* 0x001fcc0000400000 */
[----:B------:R-:W0:Y:S08]  /*01b0*/  FRND R2, R2 ;  /* 0x0000000200027307 */ /* 0x000e300000201000 */
[----:B0-----:R0:W1:Y:S08]  /*01c0*/  F2F.F64.F32 R6, R2 ;  /* 0x0000000200067310 */ /* 0x0010700000201800 */
[----:B0-----:R-:W0:Y:S01]  /*01d0*/  MUFU.EX2 R2, R2 ;  /* 0x0000000200027308 */ /* 0x001e220000000800 */
[----:B-1----:R-:W-:Y:S01]  /*01e0*/  DFMA R6, R6, -UR6, R8 ;  /* 0x8000000606067c2b */ /* 0x002fe20008000008 */
[----:B------:R-:W-:Y:S01]  /*01f0*/  UMOV UR6, 0xa4741b81 ;  /* 0xa4741b8100067882 */ /* 0x000fe20000000000 */
[----:B------:R-:W-:-:S06]  /*0200*/  UMOV UR7, 0x3e5ae904 ;  /* 0x3e5ae90400077882 */ /* 0x000fcc0000000000 */
[C---:B------:R-:W-:Y:S01]  /*0210*/  DFMA R10, R6.reuse, UR6, R10 ;  /* 0x00000006060a7c2b */ /* 0x040fe2000800000a */
[----:B------:R-:W-:Y:S01]  /*0220*/  UMOV UR6, 0x15ff7e07 ;  /* 0x15ff7e0700067882 */ /* 0x000fe20000000000 */
[----:B------:R-:W-:Y:S01]  /*0230*/  UMOV UR7, 0x3ec71de7 ;  /* 0x3ec71de700077882 */ /* 0x000fe20000000000 */
[----:B0-----:R-:W0:Y:S05]  /*0240*/  F2F.F64.F32 R8, R2 ;  /* 0x0000000200087310 */ /* 0x001e2a0000201800 */
[----:B------:R-:W-:Y:S01]  /*0250*/  DFMA R10, R6, R10, UR6 ;  /* 0x00000006060a7e2b */ /* 0x000fe2000800000a */
[----:B------:R-:W-:Y:S01]  /*0260*/  UMOV UR6, 0x6b0ac45a ;  /* 0x6b0ac45a00067882 */ /* 0x000fe20000000000 */
[----:B------:R-:W-:-:S06]  /*0270*/  UMOV UR7, 0x3efa019a ;  /* 0x3efa019a00077882 */ /* 0x000fcc0000000000 */
[----:B------:R-:W-:Y:S01]  /*0280*/  DFMA R10, R6, R10, UR6 ;  /* 0x00000006060a7e2b */ /* 0x000fe2000800000a */
[----:B------:R-:W-:Y:S01]  /*0290*/  UMOV UR6, 0x17eed94f ;  /* 0x17eed94f00067882 */ /* 0x000fe20000000000 */
[----:B------:R-:W-:Y:S01]  /*02a0*/  UMOV UR7, 0x3f2a01a0 ;  /* 0x3f2a01a000077882 */ /* 0x000fe20000000000 */
[----:B0-----:R-:W-:-:S05]  /*02b0*/  DADD R12, -R8, 1 ;  /* 0x3ff00000080c7429 */ /* 0x001fca0000000100 */
[----:B------:R-:W-:Y:S01]  /*02c0*/  DFMA R10, R6, R10, UR6 ;  /* 0x00000006060a7e2b */ /* 0x000fe2000800000a */
[----:B------:R-:W-:Y:S01]  /*02d0*/  UMOV UR6, 0x17f2a71b ;  /* 0x17f2a71b00067882 */ /* 0x000fe20000000000 */
[----:B------:R-:W-:-:S06]  /*02e0*/  UMOV UR7, 0x3f56c16c ;  /* 0x3f56c16c00077882 */ /* 0x000fcc0000000000 */
        /* <DEDUP_REMOVED lines=12> */
[----:B------:R-:W-:-:S08]  /*03b0*/  DFMA R10, R6, R10, UR6 ;  /* 0x00000006060a7e2b */ /* 0x000fd0000800000a */
[----:B------:R-:W-:-:S08]  /*03c0*/  DMUL R10, R6, R10 ;  /* 0x0000000a060a7228 */ /* 0x000fd00000000000 */
[----:B------:R-:W-:Y:S01]  /*03d0*/  DFMA R10, R6, R10, R6 ;  /* 0x0000000a060a722b */ /* 0x000fe20000000006 */
[----:B------:R-:W-:-:S07]  /*03e0*/  IMAD.MOV.U32 R6, RZ, RZ, RZ ;  /* 0x000000ffff067224 */ /* 0x000fce00078e00ff */
[----:B------:R-:W-:-:S08]  /*03f0*/  DFMA R10, -R10, R8, R12 ;  /* 0x000000080a0a722b */ /* 0x000fd0000000010c */
[----:B------:R-:W-:-:S06]  /*0400*/  DADD R10, -R10, 2 ;  /* 0x400000000a0a7429 */ /* 0x000fcc0000000100 */
[----:B------:R-:W0:Y:S02]  /*0410*/  MUFU.RCP64H R7, R11 ;  /* 0x0000000b00077308 */ /* 0x000e240000001800 */
[----:B0-----:R-:W-:-:S08]  /*0420*/  DFMA R8, -R10, R6, 1 ;  /* 0x3ff000000a08742b */ /* 0x001fd00000000106 */
[----:B------:R-:W-:-:S08]  /*0430*/  DFMA R8, R8, R8, R8 ;  /* 0x000000080808722b */ /* 0x000fd00000000008 */
[----:B------:R-:W-:Y:S01]  /*0440*/  DFMA R8, R6, R8, R6 ;  /* 0x000000080608722b */ /* 0x000fe20000000006 */
[----:B------:R-:W-:Y:S01]  /*0450*/  MOV R6, 0x0 ;  /* 0x0000000000067802 */ /* 0x000fe20000000f00 */
[----:B------:R-:W-:-:S06]  /*0460*/  IMAD.MOV.U32 R7, RZ, RZ, 0x40000000 ;  /* 0x40000000ff077424 */ /* 0x000fcc00078e00ff */
[----:B------:R-:W-:-:S10]  /*0470*/  DFMA R8, R8, -R6, 1 ;  /* 0x3ff000000808742b */ /* 0x000fd40000000806 */
[----:B------:R-:W-:Y:S02]  /*0480*/  FSEL R5, R9, 1.875, !P0 ;  /* 0x3ff0000009057808 */ /* 0x000fe40004000000 */
[----:B------:R-:W-:Y:S02]  /*0490*/  FSEL R2, R8, RZ, !P0 ;  /* 0x000000ff08027208 */ /* 0x000fe40004000000 */
[----:B------:R-:W-:Y:S01]  /*04a0*/  LOP3.LUT R3, R5, 0x80000000, R3, 0xb8, !PT ;  /* 0x8000000005037812 */ /* 0x000fe200078eb803 */
[----:B------:R-:W-:Y:S06]  /*04b0*/  BRA `(.L_x_19) ;  /* 0x00000000008c7947 */ /* 0x000fec0003800000 */
.L_x_18:
[----:B------:R-:W-:Y:S01]  /*04c0*/  DMUL R4, R2, R2 ;  /* 0x0000000202047228 */ /* 0x000fe20000000000 */
[----:B------:R-:W-:Y:S01]  /*04d0*/  MOV R6, 0x420afc3d ;  /* 0x420afc3d00067802 */ /* 0x000fe20000000f00 */
[----:B------:R-:W-:Y:S01]  /*04e0*/  IMAD.MOV.U32 R7, RZ, RZ, 0x3f14359f ;  /* 0x3f14359fff077424 */ /* 0x000fe200078e00ff */
[----:B------:R-:W-:Y:S01]  /*04f0*/  UMOV UR6, 0xe2f5e964 ;  /* 0xe2f5e96400067882 */ /* 0x000fe20000000000 */
[----:B------:R-:W-:-:S04]  /*0500*/  UMOV UR7, 0x3ef0bc46 ;  /* 0x3ef0bc4600077882 */ /* 0x000fc80000000000 */
[----:B------:R-:W-:Y:S01]  /*0510*/  DFMA R6, R4, -UR6, R6 ;  /* 0x8000000604067c2b */ /* 0x000fe20008000006 */
[----:B------:R-:W-:Y:S01]  /*0520*/  UMOV UR6, 0x728c5d84 ;  /* 0x728c5d8400067882 */ /* 0x000fe20000000000 */
[----:B------:R-:W-:-:S06]  /*0530*/  UMOV UR7, 0x3f2df9f0 ;  /* 0x3f2df9f000077882 */ /* 0x000fcc0000000000 */
[----:B------:R-:W-:Y:S01]  /*0540*/  DFMA R6, R4, R6, -UR6 ;  /* 0x8000000604067e2b */ /* 0x000fe20008000006 */
[----:B------:R-:W-:Y:S01]  /*0550*/  UMOV UR6, 0xcec4f033 ;  /* 0xcec4f03300067882 */ /* 0x000fe20000000000 */
[----:B------:R-:W-:-:S06]  /*0560*/  UMOV UR7, 0x3f4337d1 ;  /* 0x3f4337d100077882 */ /* 0x000fcc0000000000 */
[----:B------:R-:W-:Y:S01]  /*0570*/  DFMA R6, R4, R6, UR6 ;  /* 0x0000000604067e2b */ /* 0x000fe20008000006 */
        /* <DEDUP_REMOVED lines=20> */
[----:B------:R-:W-:-:S08]  /*06c0*/  DFMA R6, R4, R6, -UR6 ;  /* 0x8000000604067e2b */ /* 0x000fd00008000006 */
[----:B------:R-:W-:-:S08]  /*06d0*/  DFMA R6, R4, R6, RZ ;  /* 0x000000060406722b */ /* 0x000fd000000000ff */
[----:B------:R-:W-:-:S11]  /*06e0*/  DFMA R2, R2, R6, R2 ;  /* 0x000000060202722b */ /* 0x000fd60000000002 */
.L_x_19:
[----:B------:R-:W-:Y:S05]  /*06f0*/  BSYNC.RECONVERGENT B0 ;  /* 0x0000000000007941 */ /* 0x000fea0003800200 */
.L_x_17:
[----:B------:R-:W0:Y:S02]  /*0700*/  LDC.64 R4, c[0x0][0x388] ;  /* 0x0000e200ff047b82 */ /* 0x000e240000000a00 */
[----:B0-----:R-:W-:-:S05]  /*0710*/  IMAD.WIDE.U32 R4, R0, 0x8, R4 ;  /* 0x0000000800047825 */ /* 0x001fca00078e0004 */
[----:B------:R-:W-:Y:S01]  /*0720*/  STG.E.64 desc[UR4][R4.64], R2 ;  /* 0x0000000204007986 */ /* 0x000fe2000c101b04 */
[----:B------:R-:W-:Y:S05]  /*0730*/  EXIT ;  /* 0x000000000000794d */ /* 0x000fea0003800000 */
.L_x_20:
        /* <DEDUP_REMOVED lines=12> */
.L_x_131:


//--------------------- .text.tan_f64             --------------------------
	.section	.text.tan_f64,"ax",@progbits
	.align	128
        .global         tan_f64
        .type           tan_f64,@function
        .size           tan_f64,(.L_x_114 - tan_f64)
        .other          tan_f64,@"STO_CUDA_ENTRY STV_DEFAULT"
tan_f64:
.text.tan_f64:
[----:B------:R-:W0:Y:S01]  /*0000*/  LDC R1, c[0x0][0x37c] ;  /* 0x0000df00ff017b82 */ /* 0x000e220000000800 */
[----:B------:R-:W1:Y:S07]  /*0010*/  S2R R3, SR_TID.X ;  /* 0x0000000000037919 */ /* 0x000e6e0000002100 */
[----:B------:R-:W1:Y:S01]  /*0020*/  S2UR UR4, SR_CTAID.X ;  /* 0x00000000000479c3 */ /* 0x000e620000002500 */
[----:B------:R-:W2:Y:S01]  /*0030*/  LDCU UR5, c[0x0][0x390] ;  /* 0x00007200ff0577ac */ /* 0x000ea20008000800 */
[----:B0-----:R-:W-:-:S06]  /*0040*/  VIADD R1, R1, 0xffffffd8 ;  /* 0xffffffd801017836 */ /* 0x001fcc0000000000 */
[----:B------:R-:W1:Y:S02]  /*0050*/  LDC R12, c[0x0][0x360] ;  /* 0x0000d800ff0c7b82 */ /* 0x000e640000000800 */
[----:B-1----:R-:W-:-:S05]  /*0060*/  IMAD R12, R12, UR4, R3 ;  /* 0x000000040c0c7c24 */ /* 0x002fca000f8e0203 */
[----:B--2---:R-:W-:-:S13]  /*0070*/  ISETP.GE.U32.AND P0, PT, R12, UR5, PT ;  /* 0x000000050c007c0c */ /* 0x004fda000bf06070 */
[----:B------:R-:W-:Y:S05]  /*0080*/  @P0 EXIT ;  /* 0x000000000000094d */ /* 0x000fea0003800000 */
[----:B------:R-:W0:Y:S01]  /*0090*/  LDC.64 R16, c[0x0][0x380] ;  /* 0x0000e000ff107b82 */ /* 0x000e220000000a00 */
[----:B------:R-:W1:Y:S01]  /*00a0*/  LDCU.64 UR4, c[0x0][0x358] ;  /* 0x00006b00ff0477ac */ /* 0x000e620008000a00 */
[----:B0-----:R-:W-:-:S06]  /*00b0*/  IMAD.WIDE.U32 R16, R12, 0x8, R16 ;  /* 0x000000080c107825 */ /* 0x001fcc00078e0010 */
[----:B-1----:R-:W2:Y:S01]  /*00c0*/  LDG.E.64 R16, desc[UR4][R16.64] ;  /* 0x0000000410107981 */ /* 0x002ea2000c1e1b00 */
[----:B------:R-:W-:Y:S01]  /*00d0*/  BSSY.RECONVERGENT B1, `(.L_x_21) ;  /* 0x000001b000017945 */ /* 0x000fe20003800200 */
[----:B--2---:R-:W-:-:S14]  /*00e0*/  DSETP.NEU.AND P1, PT, |R16|, +INF , PT ;  /* 0x7ff000001000742a */ /* 0x004fdc0003f2d200 */
[----:B------:R-:W-:Y:S01]  /*00f0*/  @!P1 DMUL R2, RZ, R16 ;  /* 0x00000010ff029228 */ /* 0x000fe20000000000 */
[----:B------:R-:W-:Y:S01]  /*0100*/  @!P1 PLOP3.LUT P0, PT, PT, PT, PT, 0x80, 0x8 ;  /* 0x000000000008981c */ /* 0x000fe20003f0f070 */
[----:B------:R-:W-:-:S12]  /*0110*/  @!P1 BRA `(.L_x_22) ;  /* 0x0000000000589947 */ /* 0x000fd80003800000 */
[----:B------:R-:W-:Y:S01]  /*0120*/  UMOV UR6, 0x6dc9c883 ;  /* 0x6dc9c88300067882 */ /* 0x000fe20000000000 */
[----:B------:R-:W-:Y:S01]  /*0130*/  UMOV UR7, 0x3fe45f30 ;  /* 0x3fe45f3000077882 */ /* 0x000fe20000000000 */
[C---:B------:R-:W-:Y:S01]  /*0140*/  DSETP.GE.AND P0, PT, |R16|.reuse, 2.14748364800000000000e+09, PT ;  /* 0x41e000001000742a */ /* 0x040fe20003f06200 */
[----:B------:R-:W-:Y:S01]  /*0150*/  BSSY.RECONVERGENT B0, `(.L_x_23) ;  /* 0x0000010000007945 */ /* 0x000fe20003800200 */
[----:B------:R-:W-:Y:S01]  /*0160*/  DMUL R4, R16, UR6 ;  /* 0x0000000610047c28 */ /* 0x000fe20008000000 */
[----:B------:R-:W-:Y:S01]  /*0170*/  UMOV UR6, 0x54442d18 ;  /* 0x54442d1800067882 */ /* 0x000fe20000000000 */
[----:B------:R-:W-:-:S08]  /*0180*/  UMOV UR7, 0x3ff921fb ;  /* 0x3ff921fb00077882 */ /* 0x000fd00000000000 */
[----:B------:R-:W0:Y:S08]  /*0190*/  F2I.F64 R4, R4 ;  /* 0x0000000400047311 */ /* 0x000e300000301100 */
[----:B0-----:R-:W0:Y:S02]  /*01a0*/  I2F.F64 R2, R4 ;  /* 0x0000000400027312 */ /* 0x001e240000201c00 */
[----:B0-----:R-:W-:Y:S01]  /*01b0*/  DFMA R6, R2, -UR6, R16 ;  /* 0x8000000602067c2b */ /* 0x001fe20008000010 */
[----:B------:R-:W-:Y:S01]  /*01c0*/  UMOV UR6, 0x33145c00 ;  /* 0x33145c0000067882 */ /* 0x000fe20000000000 */
[----:B------:R-:W-:-:S06]  /*01d0*/  UMOV UR7, 0x3c91a626 ;  /* 0x3c91a62600077882 */ /* 0x000fcc0000000000 */
[----:B------:R-:W-:Y:S01]  /*01e0*/  DFMA R6, R2, -UR6, R6 ;  /* 0x8000000602067c2b */ /* 0x000fe20008000006 */
[----:B------:R-:W-:Y:S01]  /*01f0*/  UMOV UR6, 0x252049c0 ;  /* 0x252049c000067882 */ /* 0x000fe20000000000 */
[----:B------:R-:W-:-:S06]  /*0200*/  UMOV UR7, 0x397b839a ;  /* 0x397b839a00077882 */ /* 0x000fcc0000000000 */
[----:B------:R-:W-:Y:S01]  /*0210*/  DFMA R2, R2, -UR6, R6 ;  /* 0x8000000602027c2b */ /* 0x000fe20008000006 */
[----:B------:R-:W-:Y:S10]  /*0220*/  @!P0 BRA `(.L_x_24) ;  /* 0x0000000000088947 */ /* 0x000ff40003800000 */
[----:B------:R-:W-:-:S07]  /*0230*/  MOV R10, 0x250 ;  /* 0x00000250000a7802 */ /* 0x000fce0000000f00 */
[----:B------:R-:W-:Y:S05]  /*0240*/  CALL.REL.NOINC `($tan_f64$__internal_trig_reduction_slowpathd) ;  /* 0x0000000400107944 */ /* 0x000fea0003c00000 */
.L_x_24:
[----:B------:R-:W-:Y:S05]  /*0250*/  BSYNC.RECONVERGENT B0 ;  /* 0x0000000000007941 */ /* 0x000fea0003800200 */
.L_x_23:
[----:B------:R-:W-:-:S04]  /*0260*/  LOP3.LUT R4, R4, 0x1, RZ, 0xc0, !PT ;  /* 0x0000000104047812 */ /* 0x000fc800078ec0ff */
[----:B------:R-:W-:-:S13]  /*0270*/  ISETP.NE.U32.AND P0, PT, R4, 0x1, PT ;  /* 0x000000010400780c */ /* 0x000fda0003f05070 */
.L_x_22:
[----:B------:R-:W-:Y:S05]  /*0280*/  BSYNC.RECONVERGENT B1 ;  /* 0x0000000000017941 */ /* 0x000fea0003800200 */
.L_x_21:
[----:B------:R-:W-:Y:S01]  /*0290*/  DMUL R4, R2, R2 ;  /* 0x0000000202047228 */ /* 0x000fe20000000000 */
[----:B------:R-:W-:Y:S01]  /*02a0*/  IMAD.MOV.U32 R6, RZ, RZ, 0x5b27ebb1 ;  /* 0x5b27ebb1ff067424 */ /* 0x000fe200078e00ff */
[----:B------:R-:W-:Y:S01]  /*02b0*/  UMOV UR6, 0x2799bcb9 ;  /* 0x2799bcb900067882 */ /* 0x000fe20000000000 */
[----:B------:R-:W-:Y:S01]  /*02c0*/  IMAD.MOV.U32 R7, RZ, RZ, 0x3ef9757c ;  /* 0x3ef9757cff077424 */ /* 0x000fe200078e00ff */
[----:B------:R-:W-:Y:S01]  /*02d0*/  UMOV UR7, 0x3ee48dac ;  /* 0x3ee48dac00077882 */ /* 0x000fe20000000000 */
[----:B------:R-:W0:Y:S01]  /*02e0*/  LDC.64 R8, c[0x0][0x388] ;  /* 0x0000e200ff087b82 */ /* 0x000e220000000a00 */
[----:B------:R-:W-:Y:S03]  /*02f0*/  BSSY.RECONVERGENT B0, `(.L_x_25) ;  /* 0x0000037000007945 */ /* 0x000fe60003800200 */
[----:B------:R-:W-:Y:S01]  /*0300*/  DFMA R6, R4, UR6, -R6 ;  /* 0x0000000604067c2b */ /* 0x000fe20008000806 */
[----:B------:R-:W-:Y:S01]  /*0310*/  UMOV UR6, 0xfd91e04 ;  /* 0x0fd91e0400067882 */ /* 0x000fe20000000000 */
[----:B------:R-:W-:-:S06]  /*0320*/  UMOV UR7, 0x3f0980e9 ;  /* 0x3f0980e900077882 */ /* 0x000fcc0000000000 */
[----:B------:R-:W-:Y:S01]  /*0330*/  DFMA R6, R4, R6, UR6 ;  /* 0x0000000604067e2b */ /* 0x000fe20008000006 */
[----:B------:R-:W-:Y:S01]  /*0340*/  UMOV UR6, 0x417d7e1d ;  /* 0x417d7e1d00067882 */ /* 0x000fe20000000000 */
[----:B------:R-:W-:-:S06]  /*0350*/  UMOV UR7, 0x3efae2b0 ;  /* 0x3efae2b000077882 */ /* 0x000fcc0000000000 */
[----:B------:R-:W-:Y:S01]  /*0360*/  DFMA R6, R4, R6, -UR6 ;  /* 0x8000000604067e2b */ /* 0x000fe20008000006 */
[----:B------:R-:W-:Y:S01]  /*0370*/  UMOV UR6, 0x41bfba57 ;  /* 0x41bfba5700067882 */ /* 0x000fe20000000000 */
[----:B------:R-:W-:Y:S01]  /*0380*/  UMOV UR7, 0x3f119f53 ;  /* 0x3f119f5300077882 */ /* 0x000fe20000000000 */
[----:B0-----:R-:W-:-:S05]  /*0390*/  IMAD.WIDE.U32 R12, R12, 0x8, R8 ;  /* 0x000000080c0c7825 */ /* 0x001fca00078e0008 */
        /* <DEDUP_REMOVED lines=33> */
[----:B------:R-:W-:Y:S10]  /*05b0*/  @P0 BRA `(.L_x_26) ;  /* 0x0000000000280947 */ /* 0x000ff40003800000 */
[----:B------:R-:W0:Y:S01]  /*05c0*/  MUFU.RCP64H R9, R5 ;  /* 0x0000000500097308 */ /* 0x000e220000001800 */
[----:B------:R-:W-:-:S06]  /*05d0*/  IMAD.MOV.U32 R8, RZ, RZ, RZ ;  /* 0x000000ffff087224 */ /* 0x000fcc00078e00ff */
[----:B0-----:R-:W-:-:S08]  /*05e0*/  DFMA R6, -R4, R8, 1 ;  /* 0x3ff000000406742b */ /* 0x001fd00000000108 */
[----:B------:R-:W-:Y:S02]  /*05f0*/  DFMA R10, R6, R6, R6 ;  /* 0x00000006060a722b */ /* 0x000fe40000000006 */
[----:B------:R-:W-:-:S06]  /*0600*/  DADD R6, R4, -R2 ;  /* 0x0000000004067229 */ /* 0x000fcc0000000802 */
[----:B------:R-:W-:Y:S02]  /*0610*/  DFMA R10, R8, R10, R8 ;  /* 0x0000000a080a722b */ /* 0x000fe40000000008 */
[----:B------:R-:W-:-:S06]  /*0620*/  DFMA R6, R14, R2, -R6 ;  /* 0x000000020e06722b */ /* 0x000fcc0000000806 */
[----:B------:R-:W-:-:S08]  /*0630*/  DFMA R2, R4, -R10, 1 ;  /* 0x3ff000000402742b */ /* 0x000fd0000000080a */
[----:B------:R-:W-:-:S08]  /*0640*/  DFMA R2, R6, -R10, R2 ;  /* 0x8000000a0602722b */ /* 0x000fd00000000002 */
[----:B------:R-:W-:-:S11]  /*0650*/  DFMA R4, -R10, R2, -R10 ;  /* 0x000000020a04722b */ /* 0x000fd6000000090a */
.L_x_26:
[----:B------:R-:W-:Y:S05]  /*0660*/  BSYNC.RECONVERGENT B0 ;  /* 0x0000000000007941 */ /* 0x000fea0003800200 */
.L_x_25:
[----:B------:R-:W-:Y:S01]  /*0670*/  STG.E.64 desc[UR4][R12.64], R4 ;  /* 0x000000040c007986 */ /* 0x000fe2000c101b04 */
[----:B------:R-:W-:Y:S05]  /*0680*/  EXIT ;  /* 0x000000000000794d */ /* 0x000fea0003800000 */
        .type           $tan_f64$__internal_trig_reduction_slowpathd,@function
        .size           $tan_f64$__internal_trig_reduction_slowpathd,(.L_x_114 - $tan_f64$__internal_trig_reduction_slowpathd)
$tan_f64$__internal_trig_reduction_slowpathd:
[--C-:B------:R-:W-:Y:S01]  /*0690*/  SHF.R.U32.HI R6, RZ, 0x14, R17.reuse ;  /* 0x00000014ff067819 */ /* 0x100fe20000011611 */
[----:B------:R-:W-:Y:S02]  /*06a0*/  IMAD.MOV.U32 R11, RZ, RZ, R16 ;  /* 0x000000ffff0b7224 */ /* 0x000fe400078e0010 */
[----:B------:R-:W-:Y:S01]  /*06b0*/  IMAD.MOV.U32 R14, RZ, RZ, R17 ;  /* 0x000000ffff0e7224 */ /* 0x000fe200078e0011 */
[----:B------:R-:W-:Y:S01]  /*06c0*/  LOP3.LUT R0, R6, 0x7ff, RZ, 0xc0, !PT ;  /* 0x000007ff06007812 */ /* 0x000fe200078ec0ff */
[----:B------:R-:W-:-:S03]  /*06d0*/  IMAD.MOV.U32 R4, RZ, RZ, RZ ;  /* 0x000000ffff047224 */ /* 0x000fc600078e00ff */
[----:B------:R-:W-:-:S13]  /*06e0*/  ISETP.NE.AND P0, PT, R0, 0x7ff, PT ;  /* 0x000007ff0000780c */ /* 0x000fda0003f05270 */
[----:B------:R-:W-:Y:S05]  /*06f0*/  @!P0 BRA `(.L_x_27) ;  /* 0x0000000800488947 */ /* 0x000fea0003800000 */
[----:B------:R-:W-:Y:S01]  /*0700*/  VIADD R0, R0, 0xfffffc00 ;  /* 0xfffffc0000007836 */ /* 0x000fe20000000000 */
[----:B------:R-:W-:Y:S01]  /*0710*/  BSSY.RECONVERGENT B2, `(.L_x_28) ;  /* 0x000002f000027945 */ /* 0x000fe20003800200 */
[----:B------:R-:W-:-:S03]  /*0720*/  CS2R R18, SRZ ;  /* 0x0000000000127805 */ /* 0x000fc6000001ff00 */
[----:B------:R-:W-:Y:S02]  /*0730*/  SHF.R.U32.HI R7, RZ, 0x6, R0 ;  /* 0x00000006ff077819 */ /* 0x000fe40000011600 */
[----:B------:R-:W-:Y:S02]  /*0740*/  ISETP.GE.U32.AND P0, PT, R0, 0x80, PT ;  /* 0x000000800000780c */ /* 0x000fe40003f06070 */
[C---:B------:R-:W-:Y:S02]  /*0750*/  IADD3 R0, PT, PT, -R7.reuse, 0x13, RZ ;  /* 0x0000001307007810 */ /* 0x040fe40007ffe1ff */
[----:B------:R-:W-:Y:S02]  /*0760*/  IADD3 R21, PT, PT, -R7, 0xf, RZ ;  /* 0x0000000f07157810 */ /* 0x000fe40007ffe1ff */
[----:B------:R-:W-:-:S04]  /*0770*/  SEL R0, R0, 0x12, P0 ;  /* 0x0000001200007807 */ /* 0x000fc80000000000 */
[----:B------:R-:W-:-:S13]  /*0780*/  ISETP.GE.AND P0, PT, R21, R0, PT ;  /* 0x000000001500720c */ /* 0x000fda0003f06270 */
[----:B------:R-:W-:Y:S05]  /*0790*/  @P0 BRA `(.L_x_29) ;  /* 0x0000000000980947 */ /* 0x000fea0003800000 */
[----:B------:R-:W0:Y:S01]  /*07a0*/  LDC.64 R8, c[0x0][0x358] ;  /* 0x0000d600ff087b82 */ /* 0x000e220000000a00 */
[C---:B------:R-:W-:Y:S01]  /*07b0*/  SHF.L.U64.HI R13, R11.reuse, 0xb, R14 ;  /* 0x0000000b0b0d7819 */ /* 0x040fe2000001020e */
[----:B------:R-:W-:Y:S01]  /*07c0*/  BSSY.RECONVERGENT B3, `(.L_x_30) ;  /* 0x0000022000037945 */ /* 0x000fe20003800200 */
[----:B------:R-:W-:Y:S01]  /*07d0*/  IMAD.SHL.U32 R11, R11, 0x800, RZ ;  /* 0x000008000b0b7824 */ /* 0x000fe200078e00ff */
[----:B------:R-:W-:Y:S01]  /*07e0*/  IADD3 R15, PT, PT, RZ, -R7, -R0 ;  /* 0x80000007ff0f7210 */ /* 0x000fe20007ffe800 */
[----:B------:R-:W-:Y:S01]  /*07f0*/  IMAD.MOV.U32 R14, RZ, RZ, RZ ;  /* 0x000000ffff0e7224 */ /* 0x000fe200078e00ff */
[----:B------:R-:W-:Y:S02]  /*0800*/  CS2R R18, SRZ ;  /* 0x0000000000127805 */ /* 0x000fe4000001ff00 */
[----:B------:R-:W-:Y:S01]  /*0810*/  LOP3.LUT R13, R13, 0x80000000, RZ, 0xfc, !PT ;  /* 0x800000000d0d7812 */ /* 0x000fe200078efcff */
[----:B------:R-:W1:Y:S06]  /*0820*/  LDC.64 R2, c[0x4][0x8] ;  /* 0x01000200ff027b82 */ /* 0x000e6c0000000a00 */
.L_x_31:
[----:B0-----:R-:W-:Y:S01]  /*0830*/  R2UR UR6, R8 ;  /* 0x00000000080672ca */ /* 0x001fe200000e0000 */
[----:B-1----:R-:W-:Y:S01]  /*0840*/  IMAD.WIDE R4, R21, 0x8, R2 ;  /* 0x0000000815047825 */ /* 0x002fe200078e0202 */
[----:B------:R-:W-:-:S13]  /*0850*/  R2UR UR7, R9 ;  /* 0x00000000090772ca */ /* 0x000fda00000e0000 */
[----:B------:R-:W2:Y:S01]  /*0860*/  LDG.E.64.CONSTANT R4, desc[UR6][R4.64] ;  /* 0x0000000604047981 */ /* 0x000ea2000c1e9b00 */
[----:B------:R-:W-:Y:S02]  /*0870*/  VIADD R15, R15, 0x1 ;  /* 0x000000010f0f7836 */ /* 0x000fe40000000000 */
[----:B------:R-:W-:Y:S02]  /*0880*/  VIADD R21, R21, 0x1 ;  /* 0x0000000115157836 */ /* 0x000fe40000000000 */
[----:B--2---:R-:W-:-:S04]  /*0890*/  IMAD.WIDE.U32 R18, P2, R4, R11, R18 ;  /* 0x0000000b04127225 */ /* 0x004fc80007840012 */
[----:B------:R-:W-:Y:S02]  /*08a0*/  IMAD R23, R4, R13, RZ ;  /* 0x0000000d04177224 */ /* 0x000fe400078e02ff */
[CC--:B------:R-:W-:Y:S02]  /*08b0*/  IMAD R16, R5.reuse, R11.reuse, RZ ;  /* 0x0000000b05107224 */ /* 0x0c0fe400078e02ff */
[----:B------:R-:W-:Y:S01]  /*08c0*/  IMAD.HI.U32 R25, R5, R11, RZ ;  /* 0x0000000b05197227 */ /* 0x000fe200078e00ff */
[----:B------:R-:W-:-:S03]  /*08d0*/  IADD3 R19, P0, PT, R23, R19, RZ ;  /* 0x0000001317137210 */ /* 0x000fc60007f1e0ff */
[----:B------:R-:W-:Y:S01]  /*08e0*/  IMAD R23, R14, 0x8, R1 ;  /* 0x000000080e177824 */ /* 0x000fe200078e0201 */
[----:B------:R-:W-:Y:S01]  /*08f0*/  IADD3 R19, P1, PT, R16, R19, RZ ;  /* 0x0000001310137210 */ /* 0x000fe20007f3e0ff */
[----:B------:R-:W-:-:S04]  /*0900*/  IMAD.HI.U32 R16, R4, R13, RZ ;  /* 0x0000000d04107227 */ /* 0x000fc800078e00ff */
[----:B------:R-:W-:Y:S01]  /*0910*/  IMAD.X R4, RZ, RZ, R16, P2 ;  /* 0x000000ffff047224 */ /* 0x000fe200010e0610 */
[----:B------:R0:W-:Y:S01]  /*0920*/  STL.64 [R23], R18 ;  /* 0x0000001217007387 */ /* 0x0001e20000100a00 */
[----:B------:R-:W-:-:S03]  /*0930*/  IMAD.HI.U32 R16, R5, R13, RZ ;  /* 0x0000000d05107227 */ /* 0x000fc600078e00ff */
[----:B------:R-:W-:Y:S01]  /*0940*/  IADD3.X R4, P0, PT, R25, R4, RZ, P0, !PT ;  /* 0x0000000419047210 */ /* 0x000fe2000071e4ff */
[----:B------:R-:W-:Y:S02]  /*0950*/  IMAD R5, R5, R13, RZ ;  /* 0x0000000d05057224 */ /* 0x000fe400078e02ff */
[----:B------:R-:W-:-:S03]  /*0960*/  VIADD R14, R14, 0x1 ;  /* 0x000000010e0e7836 */ /* 0x000fc60000000000 */
[----:B------:R-:W-:Y:S01]  /*0970*/  IADD3.X R5, P1, PT, R5, R4, RZ, P1, !PT ;  /* 0x0000000405057210 */ /* 0x000fe20000f3e4ff */
[----:B------:R-:W-:Y:S01]  /*0980*/  IMAD.X R4, RZ, RZ, R16, P0 ;  /* 0x000000ffff047224 */ /* 0x000fe200000e0610 */
[----:B------:R-:W-:-:S03]  /*0990*/  ISETP.NE.AND P0, PT, R15, -0xf, PT ;  /* 0xfffffff10f00780c */ /* 0x000fc60003f05270 */
[----:B------:R-:W-:Y:S02]  /*09a0*/  IMAD.X R4, RZ, RZ, R4, P1 ;  /* 0x000000ffff047224 */ /* 0x000fe400008e0604 */
[----:B0-----:R-:W-:Y:S02]  /*09b0*/  IMAD.MOV.U32 R18, RZ, RZ, R5 ;  /* 0x000000ffff127224 */ /* 0x001fe400078e0005 */
[----:B------:R-:W-:-:S06]  /*09c0*/  IMAD.MOV.U32 R19, RZ, RZ, R4 ;  /* 0x000000ffff137224 */ /* 0x000fcc00078e0004 */
[----:B------:R-:W-:Y:S05]  /*09d0*/  @P0 BRA `(.L_x_31) ;  /* 0xfffffffc00940947 */ /* 0x000fea000383ffff */
[----:B------:R-:W-:Y:S05]  /*09e0*/  BSYNC.RECONVERGENT B3 ;  /* 0x0000000000037941 */ /* 0x000fea0003800200 */
.L_x_30:
[----:B------:R-:W-:-:S07]  /*09f0*/  IMAD.MOV.U32 R21, RZ, RZ, R0 ;  /* 0x000000ffff157224 */ /* 0x000fce00078e0000 */
.L_x_29:
[----:B------:R-:W-:Y:S05]  /*0a00*/  BSYNC.RECONVERGENT B2 ;  /* 0x0000000000027941 */ /* 0x000fea0003800200 */
.L_x_28:
[----:B------:R-:W-:Y:S01]  /*0a10*/  LOP3.LUT P0, R23, R6, 0x3f, RZ, 0xc0, !PT ;  /* 0x0000003f06177812 */ /* 0x000fe2000780c0ff */
[----:B------:R-:W-:-:S04]  /*0a20*/  IMAD.IADD R0, R7, 0x1, R21 ;  /* 0x0000000107007824 */ /* 0x000fc800078e0215 */
[----:B------:R-:W-:-:S05]  /*0a30*/  IMAD.U32 R21, R0, 0x8, R1 ;  /* 0x0000000800157824 */ /* 0x000fca00078e0001 */
[----:B------:R0:W-:Y:S04]  /*0a40*/  STL.64 [R21+-0x78], R18 ;  /* 0xffff881215007387 */ /* 0x0001e80000100a00 */
[----:B------:R-:W2:Y:S04]  /*0a50*/  @P0 LDL.64 R8, [R1+0x8] ;  /* 0x0000080001080983 */ /* 0x000ea80000100a00 */
[----:B------:R-:W3:Y:S04]  /*0a60*/  LDL.64 R2, [R1+0x10] ;  /* 0x0000100001027983 */ /* 0x000ee80000100a00 */
[----:B------:R-:W4:Y:S01]  /*0a70*/  LDL.64 R4, [R1+0x18] ;  /* 0x0000180001047983 */ /* 0x000f220000100a00 */
[----:B------:R-:W-:Y:S01]  /*0a80*/  @P0 LOP3.LUT R0, R6, 0x3f, RZ, 0xc, !PT ;  /* 0x0000003f06000812 */ /* 0x000fe200078e0cff */
[----:B------:R-:W-:Y:S01]  /*0a90*/  BSSY.RECONVERGENT B2, `(.L_x_32) ;  /* 0x0000034000027945 */ /* 0x000fe20003800200 */
[----:B--2---:R-:W-:-:S02]  /*0aa0*/  @P0 SHF.R.U64 R7, R8, 0x1, R9 ;  /* 0x0000000108070819 */ /* 0x004fc40000001209 */
[----:B------:R-:W-:Y:S02]  /*0ab0*/  @P0 SHF.R.U32.HI R9, RZ, 0x1, R9 ;  /* 0x00000001ff090819 */ /* 0x000fe40000011609 */
[CC--:B---3--:R-:W-:Y:S02]  /*0ac0*/  @P0 SHF.L.U32 R11, R2.reuse, R23.reuse, RZ ;  /* 0x00000017020b0219 */ /* 0x0c8fe400000006ff */
[----:B------:R-:W-:Y:S02]  /*0ad0*/  @P0 SHF.R.U64 R6, R7, R0, R9 ;  /* 0x0000000007060219 */ /* 0x000fe40000001209 */
[--C-:B------:R-:W-:Y:S02]  /*0ae0*/  @P0 SHF.R.U32.HI R15, RZ, 0x1, R3.reuse ;  /* 0x00000001ff0f0819 */ /* 0x100fe40000011603 */
[C-C-:B------:R-:W-:Y:S02]  /*0af0*/  @P0 SHF.R.U64 R13, R2.reuse, 0x1, R3.reuse ;  /* 0x00000001020d0819 */ /* 0x140fe40000001203 */
[----:B------:R-:W-:-:S02]  /*0b00*/  @P0 SHF.L.U64.HI R8, R2, R23, R3 ;  /* 0x0000001702080219 */ /* 0x000fc40000010203 */
[----:B------:R-:W-:Y:S02]  /*0b10*/  @P0 SHF.R.U32.HI R7, RZ, R0, R9 ;  /* 0x00000000ff070219 */ /* 0x000fe40000011609 */
[----:B------:R-:W-:Y:S02]  /*0b20*/  @P0 LOP3.LUT R2, R11, R6, RZ, 0xfc, !PT ;  /* 0x000000060b020212 */ /* 0x000fe400078efcff */
[----:B----4-:R-:W-:Y:S02]  /*0b30*/  @P0 SHF.L.U32 R9, R4, R23, RZ ;  /* 0x0000001704090219 */ /* 0x010fe400000006ff */
[----:B------:R-:W-:Y:S02]  /*0b40*/  @P0 SHF.R.U64 R14, R13, R0, R15 ;  /* 0x000000000d0e0219 */ /* 0x000fe4000000120f */
[----:B------:R-:W-:Y:S01]  /*0b50*/  @P0 LOP3.LUT R3, R8, R7, RZ, 0xfc, !PT ;  /* 0x0000000708030212 */ /* 0x000fe200078efcff */
[----:B------:R-:W-:Y:S01]  /*0b60*/  IMAD.SHL.U32 R8, R2, 0x4, RZ ;  /* 0x0000000402087824 */ /* 0x000fe200078e00ff */
[----:B------:R-:W-:-:S02]  /*0b70*/  @P0 SHF.L.U64.HI R23, R4, R23, R5 ;  /* 0x0000001704170219 */ /* 0x000fc40000010205 */
[----:B------:R-:W-:Y:S02]  /*0b80*/  @P0 LOP3.LUT R4, R9, R14, RZ, 0xfc, !PT ;  /* 0x0000000e09040212 */ /* 0x000fe400078efcff */
[----:B------:R-:W-:Y:S02]  /*0b90*/  @P0 SHF.R.U32.HI R0, RZ, R0, R15 ;  /* 0x00000000ff000219 */ /* 0x000fe4000001160f */
[----:B------:R-:W-:Y:S02]  /*0ba0*/  SHF.L.U64.HI R9, R2, 0x2, R3 ;  /* 0x0000000202097819 */ /* 0x000fe40000010203 */
[----:B------:R-:W-:Y:S02]  /*0bb0*/  @P0 LOP3.LUT R5, R23, R0, RZ, 0xfc, !PT ;  /* 0x0000000017050212 */ /* 0x000fe400078efcff */
[----:B------:R-:W-:Y:S02]  /*0bc0*/  SHF.L.W.U32.HI R3, R3, 0x2, R4 ;  /* 0x0000000203037819 */ /* 0x000fe40000010e04 */
[----:B------:R-:W-:-:S02]  /*0bd0*/  IADD3 RZ, P0, PT, RZ, -R8, RZ ;  /* 0x80000008ffff7210 */ /* 0x000fc40007f1e0ff */
[----:B------:R-:W-:Y:S02]  /*0be0*/  LOP3.LUT R0, RZ, R9, RZ, 0x33, !PT ;  /* 0x00000009ff007212 */ /* 0x000fe400078e33ff */
[----:B------:R-:W-:Y:S02]  /*0bf0*/  SHF.L.W.U32.HI R4, R4, 0x2, R5 ;  /* 0x0000000204047819 */ /* 0x000fe40000010e05 */
[----:B------:R-:W-:Y:S02]  /*0c00*/  LOP3.LUT R2, RZ, R3, RZ, 0x33, !PT ;  /* 0x00000003ff027212 */ /* 0x000fe400078e33ff */
[----:B------:R-:W-:Y:S02]  /*0c10*/  IADD3.X R6, P0, PT, RZ, R0, RZ, P0, !PT ;  /* 0x00000000ff067210 */ /* 0x000fe4000071e4ff */
[----:B------:R-:W-:Y:S02]  /*0c20*/  LOP3.LUT R7, RZ, R4, RZ, 0x33, !PT ;  /* 0x00000004ff077212 */ /* 0x000fe400078e33ff */
[----:B------:R-:W-:-:S02]  /*0c30*/  IADD3.X R0, P1, PT, RZ, R2, RZ, P0, !PT ;  /* 0x00000002ff007210 */ /* 0x000fc4000073e4ff */
[----:B------:R-:W-:-:S03]  /*0c40*/  ISETP.GT.U32.AND P2, PT, R3, -0x1, PT ;  /* 0xffffffff0300780c */ /* 0x000fc60003f44070 */
[----:B------:R-:W-:Y:S01]  /*0c50*/  IMAD.X R7, RZ, RZ, R7, P1 ;  /* 0x000000ffff077224 */ /* 0x000fe200008e0607 */
[----:B------:R-:W-:-:S04]  /*0c60*/  ISETP.GT.AND.EX P0, PT, R4, -0x1, PT, P2 ;  /* 0xffffffff0400780c */ /* 0x000fc80003f04320 */
[----:B------:R-:W-:Y:S02]  /*0c70*/  SEL R2, R4, R7, P0 ;  /* 0x0000000704027207 */ /* 0x000fe40000000000 */
[----:B------:R-:W-:Y:S02]  /*0c80*/  SEL R13, R3, R0, P0 ;  /* 0x00000000030d7207 */ /* 0x000fe40000000000 */
[----:B------:R-:W-:Y:S02]  /*0c90*/  ISETP.NE.U32.AND P1, PT, R2, RZ, PT ;  /* 0x000000ff0200720c */ /* 0x000fe40003f25070 */
[----:B------:R-:W-:Y:S02]  /*0ca0*/  SEL R9, R9, R6, P0 ;  /* 0x0000000609097207 */ /* 0x000fe40000000000 */
[----:B------:R-:W-:Y:S01]  /*0cb0*/  SEL R3, R13, R2, !P1 ;  /* 0x000000020d037207 */ /* 0x000fe20004800000 */
[----:B------:R-:W-:-:S05]  /*0cc0*/  @!P0 IMAD.MOV R8, RZ, RZ, -R8 ;  /* 0x000000ffff088224 */ /* 0x000fca00078e0a08 */
[----:B------:R-:W1:Y:S02]  /*0cd0*/  FLO.U32 R3, R3 ;  /* 0x0000000300037300 */ /* 0x000e6400000e0000 */
[C---:B-1----:R-:W-:Y:S02]  /*0ce0*/  IADD3 R7, PT, PT, -R3.reuse, 0x1f, RZ ;  /* 0x0000001f03077810 */ /* 0x042fe40007ffe1ff */
[----:B------:R-:W-:-:S03]  /*0cf0*/  IADD3 R0, PT, PT, -R3, 0x3f, RZ ;  /* 0x0000003f03007810 */ /* 0x000fc60007ffe1ff */
[----:B------:R-:W-:-:S05]  /*0d00*/  @P1 IMAD.MOV R0, RZ, RZ, R7 ;  /* 0x000000ffff001224 */ /* 0x000fca00078e0207 */
[----:B------:R-:W-:-:S13]  /*0d10*/  ISETP.NE.AND P1, PT, R0, RZ, PT ;  /* 0x000000ff0000720c */ /* 0x000fda0003f25270 */
[----:B0-----:R-:W-:Y:S05]  /*0d20*/  @!P1 BRA `(.L_x_33) ;  /* 0x0000000000289947 */ /* 0x001fea0003800000 */
[--C-:B------:R-:W-:Y:S02]  /*0d30*/  SHF.R.U64 R7, R8, 0x1, R9.reuse ;  /* 0x0000000108077819 */ /* 0x100fe40000001209 */
[C---:B------:R-:W-:Y:S02]  /*0d40*/  LOP3.LUT R3, R0.reuse, 0x3f, RZ, 0xc0, !PT ;  /* 0x0000003f00037812 */ /* 0x040fe400078ec0ff */
[----:B------:R-:W-:Y:S02]  /*0d50*/  SHF.R.U32.HI R9, RZ, 0x1, R9 ;  /* 0x00000001ff097819 */ /* 0x000fe40000011609 */
[----:B------:R-:W-:Y:S02]  /*0d60*/  LOP3.LUT R6, R0, 0x3f, RZ, 0xc, !PT ;  /* 0x0000003f00067812 */ /* 0x000fe400078e0cff */
[CC--:B------:R-:W-:Y:S02]  /*0d70*/  SHF.L.U64.HI R11, R13.reuse, R3.reuse, R2 ;  /* 0x000000030d0b7219 */ /* 0x0c0fe40000010202 */
[----:B------:R-:W-:-:S02]  /*0d80*/  SHF.L.U32 R3, R13, R3, RZ ;  /* 0x000000030d037219 */ /* 0x000fc400000006ff */
[-CC-:B------:R-:W-:Y:S02]  /*0d90*/  SHF.R.U64 R2, R7, R6.reuse, R9.reuse ;  /* 0x0000000607027219 */ /* 0x180fe40000001209 */
[----:B------:R-:W-:Y:S02]  /*0da0*/  SHF.R.U32.HI R6, RZ, R6, R9 ;  /* 0x00000006ff067219 */ /* 0x000fe40000011609 */
[----:B------:R-:W-:Y:S02]  /*0db0*/  LOP3.LUT R13, R3, R2, RZ, 0xfc, !PT ;  /* 0x00000002030d7212 */ /* 0x000fe400078efcff */
[----:B------:R-:W-:-:S07]  /*0dc0*/  LOP3.LUT R2, R11, R6, RZ, 0xfc, !PT ;  /* 0x000000060b027212 */ /* 0x000fce00078efcff */
.L_x_33:
[----:B------:R-:W-:Y:S05]  /*0dd0*/  BSYNC.RECONVERGENT B2 ;  /* 0x0000000000027941 */ /* 0x000fea0003800200 */
.L_x_32:
[----:B------:R-:W-:Y:S01]  /*0de0*/  IMAD.WIDE.U32 R8, R13, 0x2168c235, RZ ;  /* 0x2168c2350d087825 */ /* 0x000fe200078e00ff */
[----:B------:R-:W-:-:S03]  /*0df0*/  SHF.R.U32.HI R5, RZ, 0x1e, R5 ;  /* 0x0000001eff057819 */ /* 0x000fc60000011605 */
[----:B------:R-:W-:Y:S01]  /*0e00*/  IMAD.MOV.U32 R6, RZ, RZ, R9 ;  /* 0x000000ffff067224 */ /* 0x000fe200078e0009 */
[----:B------:R-:W-:Y:S01]  /*0e10*/  IADD3 RZ, P1, PT, R8, R8, RZ ;  /* 0x0000000808ff7210 */ /* 0x000fe20007f3e0ff */
[----:B------:R-:W-:Y:S01]  /*0e20*/  IMAD.MOV.U32 R7, RZ, RZ, RZ ;  /* 0x000000ffff077224 */ /* 0x000fe200078e00ff */
[----:B------:R-:W-:Y:S01]  /*0e30*/  LEA.HI R4, R4, R5, RZ, 0x1 ;  /* 0x0000000504047211 */ /* 0x000fe200078f08ff */
[----:B------:R-:W-:-:S04]  /*0e40*/  IMAD.HI.U32 R3, R2, -0x36f0255e, RZ ;  /* 0xc90fdaa202037827 */ /* 0x000fc800078e00ff */
[----:B------:R-:W-:-:S04]  /*0e50*/  IMAD.WIDE.U32 R6, R13, -0x36f0255e, R6 ;  /* 0xc90fdaa20d067825 */ /* 0x000fc800078e0006 */
[C---:B------:R-:W-:Y:S02]  /*0e60*/  IMAD R9, R2.reuse, -0x36f0255e, RZ ;  /* 0xc90fdaa202097824 */ /* 0x040fe400078e02ff */
[----:B------:R-:W-:-:S04]  /*0e70*/  IMAD.WIDE.U32 R6, P2, R2, 0x2168c235, R6 ;  /* 0x2168c23502067825 */ /* 0x000fc80007840006 */
[----:B------:R-:W-:Y:S01]  /*0e80*/  IMAD.X R2, RZ, RZ, R3, P2 ;  /* 0x000000ffff027224 */ /* 0x000fe200010e0603 */
[----:B------:R-:W-:Y:S02]  /*0e90*/  IADD3 R3, P2, PT, R9, R7, RZ ;  /* 0x0000000709037210 */ /* 0x000fe40007f5e0ff */
[----:B------:R-:W-:Y:S02]  /*0ea0*/  IADD3.X RZ, P1, PT, R6, R6, RZ, P1, !PT ;  /* 0x0000000606ff7210 */ /* 0x000fe40000f3e4ff */
[C---:B------:R-:W-:Y:S01]  /*0eb0*/  ISETP.GT.U32.AND P3, PT, R3.reuse, RZ, PT ;  /* 0x000000ff0300720c */ /* 0x040fe20003f64070 */
[----:B------:R-:W-:Y:S01]  /*0ec0*/  IMAD.X R2, RZ, RZ, R2, P2 ;  /* 0x000000ffff027224 */ /* 0x000fe200010e0602 */
[----:B------:R-:W-:-:S04]  /*0ed0*/  IADD3.X R6, P2, PT, R3, R3, RZ, P1, !PT ;  /* 0x0000000303067210 */ /* 0x000fc80000f5e4ff */
[C---:B------:R-:W-:Y:S01]  /*0ee0*/  ISETP.GT.AND.EX P1, PT, R2.reuse, RZ, PT, P3 ;  /* 0x000000ff0200720c */ /* 0x040fe20003f24330 */
[----:B------:R-:W-:-:S03]  /*0ef0*/  IMAD.X R7, R2, 0x1, R2, P2 ;  /* 0x0000000102077824 */ /* 0x000fc600010e0602 */
[----:B------:R-:W-:Y:S02]  /*0f00*/  SEL R6, R6, R3, P1 ;  /* 0x0000000306067207 */ /* 0x000fe40000800000 */
[----:B------:R-:W-:Y:S02]  /*0f10*/  SEL R3, R7, R2, P1 ;  /* 0x0000000207037207 */ /* 0x000fe40000800000 */
[----:B------:R-:W-:Y:S02]  /*0f20*/  IADD3 R2, P2, PT, R6, 0x1, RZ ;  /* 0x0000000106027810 */ /* 0x000fe40007f5e0ff */
[----:B------:R-:W-:Y:S02]  /*0f30*/  SEL R7, RZ, 0xffffffff, !P1 ;  /* 0xffffffffff077807 */ /* 0x000fe40004800000 */
[----:B------:R-:W-:Y:S01]  /*0f40*/  LOP3.LUT P1, R17, R17, 0x80000000, RZ, 0xc0, !PT ;  /* 0x8000000011117812 */ /* 0x000fe2000782c0ff */
[----:B------:R-:W-:Y:S02]  /*0f50*/  IMAD.X R3, RZ, RZ, R3, P2 ;  /* 0x000000ffff037224 */ /* 0x000fe400010e0603 */
[----:B------:R-:W-:Y:S01]  /*0f60*/  IMAD.IADD R0, R7, 0x1, -R0 ;  /* 0x0000000107007824 */ /* 0x000fe200078e0a00 */
[----:B------:R-:W-:-:S02]  /*0f70*/  @!P0 LOP3.LUT R17, R17, 0x80000000, RZ, 0x3c, !PT ;  /* 0x8000000011118812 */ /* 0x000fc400078e3cff */
[----:B------:R-:W-:Y:S01]  /*0f80*/  SHF.R.U64 R2, R2, 0xa, R3 ;  /* 0x0000000a02027819 */ /* 0x000fe20000001203 */
[----:B------:R-:W-:-:S03]  /*0f90*/  IMAD.SHL.U32 R0, R0, 0x100000, RZ ;  /* 0x0010000000007824 */ /* 0x000fc600078e00ff */
[----:B------:R-:W-:-:S03]  /*0fa0*/  IADD3 R2, P2, PT, R2, 0x1, RZ ;  /* 0x0000000102027810 */ /* 0x000fc60007f5e0ff */
[----:B------:R-:W-:Y:S01]  /*0fb0*/  @P1 IMAD.MOV R4, RZ, RZ, -R4 ;  /* 0x000000ffff041224 */ /* 0x000fe200078e0a04 */
[----:B------:R-:W-:-:S04]  /*0fc0*/  LEA.HI.X R3, R3, RZ, RZ, 0x16, P2 ;  /* 0x000000ff03037211 */ /* 0x000fc800010fb4ff */
[--C-:B------:R-:W-:Y:S02]  /*0fd0*/  SHF.R.U64 R2, R2, 0x1, R3.reuse ;  /* 0x0000000102027819 */ /* 0x100fe40000001203 */
[----:B------:R-:W-:Y:S02]  /*0fe0*/  SHF.R.U32.HI R3, RZ, 0x1, R3 ;  /* 0x00000001ff037819 */ /* 0x000fe40000011603 */
[----:B------:R-:W-:-:S04]  /*0ff0*/  IADD3 R11, P2, P3, RZ, RZ, R2 ;  /* 0x000000ffff0b7210 */ /* 0x000fc80007b5e002 */
[----:B------:R-:W-:-:S04]  /*1000*/  IADD3.X R0, PT, PT, R0, 0x3fe00000, R3, P2, P3 ;  /* 0x3fe0000000007810 */ /* 0x000fc800017e6403 */
[----:B------:R-:W-:-:S07]  /*1010*/  LOP3.LUT R14, R0, R17, RZ, 0xfc, !PT ;  /* 0x00000011000e7212 */ /* 0x000fce00078efcff */
.L_x_27:
[----:B------:R-:W-:Y:S02]  /*1020*/  IMAD.MOV.U32 R2, RZ, RZ, R11 ;  /* 0x000000ffff027224 */ /* 0x000fe400078e000b */
[----:B------:R-:W-:Y:S02]  /*1030*/  IMAD.MOV.U32 R11, RZ, RZ, 0x0 ;  /* 0x00000000ff0b7424 */ /* 0x000fe400078e00ff */
[----:B------:R-:W-:Y:S02]  /*1040*/  IMAD.MOV.U32 R3, RZ, RZ, R14 ;  /* 0x000000ffff037224 */ /* 0x000fe400078e000e */
[----:B------:R-:W-:Y:S05]  /*1050*/  RET.REL.NODEC R10 `(tan_f64) ;  /* 0xffffffec0ae87950 */ /* 0x000fea0003c3ffff */
.L_x_34:
        /* <DEDUP_REMOVED lines=10> */
.L_x_114:


//--------------------- .text.cos_f64             --------------------------
	.section	.text.cos_f64,"ax",@progbits
	.align	128
        .global         cos_f64
        .type           cos_f64,@function
        .size           cos_f64,(.L_x_115 - cos_f64)
        .other          cos_f64,@"STO_CUDA_ENTRY STV_DEFAULT"
cos_f64:
.text.cos_f64:
        /* <DEDUP_REMOVED lines=16> */
[----:B------:R-:W-:Y:S01]  /*0100*/  @!P0 IMAD.MOV.U32 R0, RZ, RZ, 0x1 ;  /* 0x00000001ff008424 */ /* 0x000fe200078e00ff */
[----:B------:R-:W-:Y:S09]  /*0110*/  @!P0 BRA `(.L_x_36) ;  /* 0x0000000000548947 */ /* 0x000ff20003800000 */
[----:B------:R-:W-:Y:S01]  /*0120*/  UMOV UR6, 0x6dc9c883 ;  /* 0x6dc9c88300067882 */ /* 0x000fe20000000000 */
[----:B------:R-:W-:Y:S01]  /*0130*/  UMOV UR7, 0x3fe45f30 ;  /* 0x3fe45f3000077882 */ /* 0x000fe20000000000 */
[C---:B------:R-:W-:Y:S01]  /*0140*/  DSETP.GE.AND P0, PT, |R16|.reuse, 2.14748364800000000000e+09, PT ;  /* 0x41e000001000742a */ /* 0x040fe20003f06200 */
[----:B------:R-:W-:Y:S01]  /*0150*/  BSSY.RECONVERGENT B0, `(.L_x_37) ;  /* 0x0000010000007945 */ /* 0x000fe20003800200 */
[----:B------:R-:W-:Y:S01]  /*0160*/  DMUL R4, R16, UR6 ;  /* 0x0000000610047c28 */ /* 0x000fe20008000000 */
[----:B------:R-:W-:Y:S01]  /*0170*/  UMOV UR6, 0x54442d18 ;  /* 0x54442d1800067882 */ /* 0x000fe20000000000 */
[----:B------:R-:W-:-:S04]  /*0180*/  UMOV UR7, 0x3ff921fb ;  /* 0x3ff921fb00077882 */ /* 0x000fc80000000000 */
        /* <DEDUP_REMOVED lines=11> */
[----:B------:R-:W-:Y:S05]  /*0240*/  CALL.REL.NOINC `($cos_f64$__internal_trig_reduction_slowpathd) ;  /* 0x0000000000907944 */ /* 0x000fea0003c00000 */
.L_x_38:
[----:B------:R-:W-:Y:S05]  /*0250*/  BSYNC.RECONVERGENT B0 ;  /* 0x0000000000007941 */ /* 0x000fea0003800200 */
.L_x_37:
[----:B------:R-:W-:-:S07]  /*0260*/  VIADD R0, R0, 0x1 ;  /* 0x0000000100007836 */ /* 0x000fce0000000000 */
.L_x_36:
[----:B------:R-:W-:Y:S05]  /*0270*/  BSYNC.RECONVERGENT B1 ;  /* 0x0000000000017941 */ /* 0x000fea0003800200 */
.L_x_35:
[----:B------:R-:W0:Y:S01]  /*0280*/  LDCU.64 UR6, c[0x4][0x10] ;  /* 0x01000200ff0677ac */ /* 0x000e220008000a00 */
[----:B------:R-:W-:-:S05]  /*0290*/  IMAD.SHL.U32 R4, R0, 0x40, RZ ;  /* 0x0000004000047824 */ /* 0x000fca00078e00ff */
[----:B------:R-:W-:-:S04]  /*02a0*/  LOP3.LUT R4, R4, 0x40, RZ, 0xc0, !PT ;  /* 0x0000004004047812 */ /* 0x000fc800078ec0ff */
[----:B0-----:R-:W-:-:S05]  /*02b0*/  IADD3 R20, P0, PT, R4, UR6, RZ ;  /* 0x0000000604147c10 */ /* 0x001fca000ff1e0ff */
[----:B------:R-:W-:-:S05]  /*02c0*/  IMAD.X R21, RZ, RZ, UR7, P0 ;  /* 0x00000007ff157e24 */ /* 0x000fca00080e06ff */
[----:B------:R-:W2:Y:S04]  /*02d0*/  LDG.E.128.CONSTANT R16, desc[UR4][R20.64] ;  /* 0x0000000414107981 */ /* 0x000ea8000c1e9d00 */
[----:B------:R-:W3:Y:S04]  /*02e0*/  LDG.E.128.CONSTANT R12, desc[UR4][R20.64+0x10] ;  /* 0x00001004140c7981 */ /* 0x000ee8000c1e9d00 */
[----:B------:R-:W4:Y:S01]  /*02f0*/  LDG.E.128.CONSTANT R4, desc[UR4][R20.64+0x20] ;  /* 0x0000200414047981 */ /* 0x000f22000c1e9d00 */
[----:B------:R-:W-:Y:S01]  /*0300*/  LOP3.LUT R8, R0, 0x1, RZ, 0xc0, !PT ;  /* 0x0000000100087812 */ /* 0x000fe200078ec0ff */
[----:B------:R-:W-:-:S02]  /*0310*/  IMAD.MOV.U32 R22, RZ, RZ, 0x20fd8164 ;  /* 0x20fd8164ff167424 */ /* 0x000fc400078e00ff */
[----:B------:R-:W-:Y:S01]  /*0320*/  IMAD.MOV.U32 R11, RZ, RZ, 0x3da8ff83 ;  /* 0x3da8ff83ff0b7424 */ /* 0x000fe200078e00ff */
[----:B------:R-:W-:Y:S01]  /*0330*/  ISETP.NE.U32.AND P0, PT, R8, 0x1, PT ;  /* 0x000000010800780c */ /* 0x000fe20003f05070 */
[----:B------:R-:W-:-:S03]  /*0340*/  DMUL R8, R2, R2 ;  /* 0x0000000202087228 */ /* 0x000fc60000000000 */
[----:B------:R-:W-:Y:S02]  /*0350*/  FSEL R22, R22, -8.06006814911005101289e+34, !P0 ;  /* 0xf9785eba16167808 */ /* 0x000fe40004000000 */
[----:B------:R-:W-:-:S06]  /*0360*/  FSEL R23, -R11, 0.11223486810922622681, !P0 ;  /* 0x3de5db650b177808 */ /* 0x000fcc0004000100 */
[----:B--2---:R-:W-:-:S08]  /*0370*/  DFMA R16, R8, R22, R16 ;  /* 0x000000160810722b */ /* 0x004fd00000000010 */
[----:B------:R-:W-:-:S08]  /*0380*/  DFMA R16, R8, R16, R18 ;  /* 0x000000100810722b */ /* 0x000fd00000000012 */
[----:B---3--:R-:W-:-:S08]  /*0390*/  DFMA R12, R8, R16, R12 ;  /* 0x00000010080c722b */ /* 0x008fd0000000000c */
[----:B------:R-:W-:-:S08]  /*03a0*/  DFMA R12, R8, R12, R14 ;  /* 0x0000000c080c722b */ /* 0x000fd0000000000e */
[----:B----4-:R-:W-:-:S08]  /*03b0*/  DFMA R4, R8, R12, R4 ;  /* 0x0000000c0804722b */ /* 0x010fd00000000004 */
[----:B------:R-:W-:Y:S01]  /*03c0*/  DFMA R4, R8, R4, R6 ;  /* 0x000000040804722b */ /* 0x000fe20000000006 */
[----:B------:R-:W0:Y:S07]  /*03d0*/  LDC.64 R6, c[0x0][0x388] ;  /* 0x0000e200ff067b82 */ /* 0x000e2e0000000a00 */
[----:B------:R-:W-:Y:S02]  /*03e0*/  DFMA R2, R4, R2, R2 ;  /* 0x000000020402722b */ /* 0x000fe40000000002 */
[----:B------:R-:W-:-:S10]  /*03f0*/  DFMA R4, R8, R4, 1 ;  /* 0x3ff000000804742b */ /* 0x000fd40000000004 */
[----:B------:R-:W-:Y:S02]  /*0400*/  FSEL R4, R4, R2, !P0 ;  /* 0x0000000204047208 */ /* 0x000fe40004000000 */
[----:B------:R-:W-:Y:S02]  /*0410*/  FSEL R5, R5, R3, !P0 ;  /* 0x0000000305057208 */ /* 0x000fe40004000000 */
[----:B------:R-:W-:Y:S01]  /*0420*/  LOP3.LUT P0, RZ, R0, 0x2, RZ, 0xc0, !PT ;  /* 0x0000000200ff7812 */ /* 0x000fe2000780c0ff */
[----:B0-----:R-:W-:-:S03]  /*0430*/  IMAD.WIDE.U32 R10, R10, 0x8, R6 ;  /* 0x000000080a0a7825 */ /* 0x001fc600078e0006 */
[----:B------:R-:W-:-:S10]  /*0440*/  DADD R2, RZ, -R4 ;  /* 0x00000000ff027229 */ /* 0x000fd40000000804 */
[----:B------:R-:W-:Y:S02]  /*0450*/  FSEL R2, R4, R2, !P0 ;  /* 0x0000000204027208 */ /* 0x000fe40004000000 */
[----:B------:R-:W-:-:S05]  /*0460*/  FSEL R3, R5, R3, !P0 ;  /* 0x0000000305037208 */ /* 0x000fca0004000000 */
[----:B------:R-:W-:Y:S01]  /*0470*/  STG.E.64 desc[UR4][R10.64], R2 ;  /* 0x000000020a007986 */ /* 0x000fe2000c101b04 */
[----:B------:R-:W-:Y:S05]  /*0480*/  EXIT ;  /* 0x000000000000794d */ /* 0x000fea0003800000 */
        .type           $cos_f64$__internal_trig_reduction_slowpathd,@function
        .size           $cos_f64$__internal_trig_reduction_slowpathd,(.L_x_115 - $cos_f64$__internal_trig_reduction_slowpathd)
$cos_f64$__internal_trig_reduction_slowpathd:
        /* <DEDUP_REMOVED lines=26> */
.L_x_43:
        /* <DEDUP_REMOVED lines=28> */
.L_x_42:
[----:B------:R-:W-:-:S07]  /*07f0*/  IMAD.MOV.U32 R21, RZ, RZ, R0 ;  /* 0x000000ffff157224 */ /* 0x000fce00078e0000 */
.L_x_41:
[----:B------:R-:W-:Y:S05]  /*0800*/  BSYNC.RECONVERGENT B2 ;  /* 0x0000000000027941 */ /* 0x000fea0003800200 */
.L_x_40:
        /* <DEDUP_REMOVED lines=60> */
.L_x_45:
[----:B------:R-:W-:Y:S05]  /*0bd0*/  BSYNC.RECONVERGENT B2 ;  /* 0x0000000000027941 */ /* 0x000fea0003800200 */
.L_x_44:
        /* <DEDUP_REMOVED lines=36> */
.L_x_39:
[----:B------:R-:W-:Y:S02]  /*0e20*/  IMAD.MOV.U32 R13, RZ, RZ, 0x0 ;  /* 0x00000000ff0d7424 */ /* 0x000fe400078e00ff */
[----:B------:R-:W-:Y:S02]  /*0e30*/  IMAD.MOV.U32 R0, RZ, RZ, R4 ;  /* 0x000000ffff007224 */ /* 0x000fe400078e0004 */
[----:B------:R-:W-:Y:S02]  /*0e40*/  IMAD.MOV.U32 R2, RZ, RZ, R11 ;  /* 0x000000ffff027224 */ /* 0x000fe400078e000b */
[----:B------:R-:W-:Y:S01]  /*0e50*/  IMAD.MOV.U32 R3, RZ, RZ, R14 ;  /* 0x000000ffff037224 */ /* 0x000fe200078e000e */
[----:B------:R-:W-:Y:S06]  /*0e60*/  RET.REL.NODEC R12 `(cos_f64) ;  /* 0xfffffff00c647950 */ /* 0x000fec0003c3ffff */
.L_x_46:
        /* <DEDUP_REMOVED lines=9> */
.L_x_115:


//--------------------- .text.sin_f64             --------------------------
	.section	.text.sin_f64,"ax",@progbits
	.align	128
        .global         sin_f64
        .type           sin_f64,@function
        .size           sin_f64,(.L_x_116 - sin_f64)
        .other          sin_f64,@"STO_CUDA_ENTRY STV_DEFAULT"
sin_f64:
.text.sin_f64:
        /* <DEDUP_REMOVED lines=16> */
[----:B------:R-:W-:Y:S01]  /*0100*/  @!P0 IMAD.MOV.U32 R0, RZ, RZ, RZ ;  /* 0x000000ffff008224 */ /* 0x000fe200078e00ff */
[----:B------:R-:W-:Y:S09]  /*0110*/  @!P0 BRA `(.L_x_48) ;  /* 0x0000000000488947 */ /* 0x000ff20003800000 */
[----:B------:R-:W-:Y:S01]  /*0120*/  UMOV UR6, 0x6dc9c883 ;  /* 0x6dc9c88300067882 */ /* 0x000fe20000000000 */
[----:B------:R-:W-:Y:S01]  /*0130*/  UMOV UR7, 0x3fe45f30 ;  /* 0x3fe45f3000077882 */ /* 0x000fe20000000000 */
[C---:B------:R-:W-:Y:S02]  /*0140*/  DSETP.GE.AND P0, PT, |R16|.reuse, 2.14748364800000000000e+09, PT ;  /* 0x41e000001000742a */ /* 0x040fe40003f06200 */
        /* <DEDUP_REMOVED lines=14> */
[----:B------:R-:W-:Y:S05]  /*0230*/  CALL.REL.NOINC `($sin_f64$__internal_trig_reduction_slowpathd) ;  /* 0x0000000000887944 */ /* 0x000fea0003c00000 */
.L_x_48:
[----:B------:R-:W-:Y:S05]  /*0240*/  BSYNC.RECONVERGENT B0 ;  /* 0x0000000000007941 */ /* 0x000fea0003800200 */
.L_x_47:
        /* <DEDUP_REMOVED lines=33> */
        .type           $sin_f64$__internal_trig_reduction_slowpathd,@function
        .size           $sin_f64$__internal_trig_reduction_slowpathd,(.L_x_116 - $sin_f64$__internal_trig_reduction_slowpathd)
$sin_f64$__internal_trig_reduction_slowpathd:
        /* <DEDUP_REMOVED lines=26> */
.L_x_53:
        /* <DEDUP_REMOVED lines=28> */
.L_x_52:
[----:B------:R-:W-:-:S07]  /*07c0*/  IMAD.MOV.U32 R21, RZ, RZ, R0 ;  /* 0x000000ffff157224 */ /* 0x000fce00078e0000 */
.L_x_51:
[----:B------:R-:W-:Y:S05]  /*07d0*/  BSYNC.RECONVERGENT B1 ;  /* 0x0000000000017941 */ /* 0x000fea0003800200 */
.L_x_50:
        /* <DEDUP_REMOVED lines=60> */
.L_x_55:
[----:B------:R-:W-:Y:S05]  /*0ba0*/  BSYNC.RECONVERGENT B1 ;  /* 0x0000000000017941 */ /* 0x000fea0003800200 */
.L_x_54:
        /* <DEDUP_REMOVED lines=36> */
.L_x_49:
[----:B------:R-:W-:Y:S02]  /*0df0*/  IMAD.MOV.U32 R13, RZ, RZ, 0x0 ;  /* 0x00000000ff0d7424 */ /* 0x000fe400078e00ff */
[----:B------:R-:W-:Y:S02]  /*0e00*/  IMAD.MOV.U32 R0, RZ, RZ, R4 ;  /* 0x000000ffff007224 */ /* 0x000fe400078e0004 */
[----:B------:R-:W-:Y:S02]  /*0e10*/  IMAD.MOV.U32 R2, RZ, RZ, R11 ;  /* 0x000000ffff027224 */ /* 0x000fe400078e000b */
[----:B------:R-:W-:Y:S01]  /*0e20*/  IMAD.MOV.U32 R3, RZ, RZ, R14 ;  /* 0x000000ffff037224 */ /* 0x000fe200078e000e */
[----:B------:R-:W-:Y:S06]  /*0e30*/  RET.REL.NODEC R12 `(sin_f64) ;  /* 0xfffffff00c707950 */ /* 0x000fec0003c3ffff */
.L_x_56:
        /* <DEDUP_REMOVED lines=12> */
.L_x_116:


//--------------------- .text.log_f64             --------------------------
	.section	.text.log_f64,"ax",@progbits
	.align	128
        .global         log_f64
        .type           log_f64,@function
        .size           log_f64,(.L_x_135 - log_f64)
        .other          log_f64,@"STO_CUDA_ENTRY STV_DEFAULT"
log_f64:
.text.log_f64:
        /* <DEDUP_REMOVED lines=12> */
[----:B------:R-:W-:Y:S01]  /*00c0*/  BSSY.RECONVERGENT B0, `(.L_x_57) ;  /* 0x0000053000007945 */ /* 0x000fe20003800200 */
[----:B--2---:R-:W-:Y:S01]  /*00d0*/  ISETP.GT.AND P0, PT, R5, 0xfffff, PT ;  /* 0x000fffff0500780c */ /* 0x004fe20003f04270 */
[----:B------:R-:W-:Y:S01]  /*00e0*/  IMAD.MOV.U32 R6, RZ, RZ, R4 ;  /* 0x000000ffff067224 */ /* 0x000fe200078e0004 */
[----:B------:R-:W-:Y:S01]  /*00f0*/  MOV R3, R5 ;  /* 0x0000000500037202 */ /* 0x000fe20000000f00 */
[----:B------:R-:W-:-:S10]  /*0100*/  IMAD.MOV.U32 R7, RZ, RZ, R5 ;  /* 0x000000ffff077224 */ /* 0x000fd400078e0005 */
[----:B------:R-:W-:-:S10]  /*0110*/  @!P0 DMUL R6, R6, 1.80143985094819840000e+16 ;  /* 0x4350000006068828 */ /* 0x000fd40000000000 */
[----:B------:R-:W-:Y:S02]  /*0120*/  @!P0 IMAD.MOV.U32 R3, RZ, RZ, R7 ;  /* 0x000000ffff038224 */ /* 0x000fe400078e0007 */
[----:B------:R-:W-:Y:S02]  /*0130*/  @!P0 IMAD.MOV.U32 R4, RZ, RZ, R6 ;  /* 0x000000ffff048224 */ /* 0x000fe400078e0006 */
[----:B------:R-:W-:-:S05]  /*0140*/  VIADD R2, R3, 0xffffffff ;  /* 0xffffffff03027836 */ /* 0x000fca0000000000 */
[----:B------:R-:W-:Y:S02]  /*0150*/  ISETP.GT.U32.AND P1, PT, R2, 0x7feffffe, PT ;  /* 0x7feffffe0200780c */ /* 0x000fe40003f24070 */
[----:B------:R-:W-:Y:S01]  /*0160*/  MOV R2, 0xfffffc01 ;  /* 0xfffffc0100027802 */ /* 0x000fe20000000f00 */
[----:B------:R-:W-:-:S10]  /*0170*/  @!P0 IMAD.MOV.U32 R2, RZ, RZ, -0x435 ;  /* 0xfffffbcbff028424 */ /* 0x000fd400078e00ff */
[----:B------:R-:W-:Y:S05]  /*0180*/  @P1 BRA `(.L_x_58) ;  /* 0x0000000400001947 */ /* 0x000fea0003800000 */
[----:B------:R-:W-:Y:S01]  /*0190*/  LOP3.LUT R5, R3, 0xfffff, RZ, 0xc0, !PT ;  /* 0x000fffff03057812 */ /* 0x000fe200078ec0ff */
[----:B------:R-:W-:Y:S01]  /*01a0*/  IMAD.MOV.U32 R6, RZ, RZ, RZ ;  /* 0x000000ffff067224 */ /* 0x000fe200078e00ff */
[----:B------:R-:W-:Y:S01]  /*01b0*/  MOV R14, 0x8b7a8b04 ;  /* 0x8b7a8b04000e7802 */ /* 0x000fe20000000f00 */
[----:B------:R-:W-:Y:S01]  /*01c0*/  IMAD.MOV.U32 R15, RZ, RZ, 0x3ed0ee25 ;  /* 0x3ed0ee25ff0f7424 */ /* 0x000fe200078e00ff */
[----:B------:R-:W-:Y:S01]  /*01d0*/  LOP3.LUT R5, R5, 0x3ff00000, RZ, 0xfc, !PT ;  /* 0x3ff0000005057812 */ /* 0x000fe200078efcff */
[----:B------:R-:W-:Y:S01]  /*01e0*/  UMOV UR6, 0x3ae80f1e ;  /* 0x3ae80f1e00067882 */ /* 0x000fe20000000000 */
[----:B------:R-:W-:Y:S01]  /*01f0*/  UMOV UR7, 0x3eb1380b ;  /* 0x3eb1380b00077882 */ /* 0x000fe20000000000 */
[----:B------:R-:W-:Y:S01]  /*0200*/  LEA.HI R16, R3, R2, RZ, 0xc ;  /* 0x0000000203107211 */ /* 0x000fe200078f60ff */
[----:B------:R-:W-:Y:S01]  /*0210*/  UMOV UR8, 0x80000000 ;  /* 0x8000000000087882 */ /* 0x000fe20000000000 */
[----:B------:R-:W-:Y:S01]  /*0220*/  ISETP.GE.U32.AND P0, PT, R5, 0x3ff6a09f, PT ;  /* 0x3ff6a09f0500780c */ /* 0x000fe20003f06070 */
[----:B------:R-:W-:Y:S01]  /*0230*/  UMOV UR9, 0x43300000 ;  /* 0x4330000000097882 */ /* 0x000fe20000000000 */
[----:B------:R-:W-:-:S11]  /*0240*/  MOV R17, 0x43300000 ;  /* 0x4330000000117802 */ /* 0x000fd60000000f00 */
[----:B------:R-:W-:Y:S01]  /*0250*/  @P0 IADD3 R7, PT, PT, R5, -0x100000, RZ ;  /* 0xfff0000005070810 */ /* 0x000fe20007ffe0ff */
[----:B------:R-:W-:-:S04]  /*0260*/  @P0 VIADD R16, R16, 0x1 ;  /* 0x0000000110100836 */ /* 0x000fc80000000000 */
[----:B------:R-:W-:Y:S01]  /*0270*/  @P0 IMAD.MOV.U32 R5, RZ, RZ, R7 ;  /* 0x000000ffff050224 */ /* 0x000fe200078e0007 */
[----:B------:R-:W-:-:S05]  /*0280*/  LOP3.LUT R16, R16, 0x80000000, RZ, 0x3c, !PT ;  /* 0x8000000010107812 */ /* 0x000fca00078e3cff */
[C---:B------:R-:W-:Y:S02]  /*0290*/  DADD R12, R4.reuse, 1 ;  /* 0x3ff00000040c7429 */ /* 0x040fe40000000000 */
[----:B------:R-:W-:-:S04]  /*02a0*/  DADD R4, R4, -1 ;  /* 0xbff0000004047429 */ /* 0x000fc80000000000 */
[----:B------:R-:W0:Y:S02]  /*02b0*/  MUFU.RCP64H R7, R13 ;  /* 0x0000000d00077308 */ /* 0x000e240000001800 */
[----:B0-----:R-:W-:-:S08]  /*02c0*/  DFMA R8, -R12, R6, 1 ;  /* 0x3ff000000c08742b */ /* 0x001fd00000000106 */
[----:B------:R-:W-:-:S08]  /*02d0*/  DFMA R8, R8, R8, R8 ;  /* 0x000000080808722b */ /* 0x000fd00000000008 */
[----:B------:R-:W-:-:S08]  /*02e0*/  DFMA R6, R6, R8, R6 ;  /* 0x000000080606722b */ /* 0x000fd00000000006 */
[----:B------:R-:W-:-:S08]  /*02f0*/  DMUL R8, R4, R6 ;  /* 0x0000000604087228 */ /* 0x000fd00000000000 */
[----:B------:R-:W-:-:S08]  /*0300*/  DFMA R8, R4, R6, R8 ;  /* 0x000000060408722b */ /* 0x000fd00000000008 */
[----:B------:R-:W-:Y:S02]  /*0310*/  DMUL R10, R8, R8 ;  /* 0x00000008080a7228 */ /* 0x000fe40000000000 */
[----:B------:R-:W-:-:S06]  /*0320*/  DADD R2, R4, -R8 ;  /* 0x0000000004027229 */ /* 0x000fcc0000000808 */
[----:B------:R-:W-:Y:S01]  /*0330*/  DFMA R12, R10, UR6, R14 ;  /* 0x000000060a0c7c2b */ /* 0x000fe2000800000e */
[----:B------:R-:W-:Y:S01]  /*0340*/  UMOV UR6, 0x9f02676f ;  /* 0x9f02676f00067882 */ /* 0x000fe20000000000 */
[----:B------:R-:W-:Y:S01]  /*0350*/  UMOV UR7, 0x3ef3b266 ;  /* 0x3ef3b26600077882 */ /* 0x000fe20000000000 */
[----:B------:R-:W-:Y:S02]  /*0360*/  DADD R14, R2, R2 ;  /* 0x00000000020e7229 */ /* 0x000fe40000000002 */
[----:B------:R-:W-:Y:S01]  /*0370*/  DADD R2, R16, -UR8 ;  /* 0x8000000810027e29 */ /* 0x000fe20008000000 */
[----:B------:R-:W-:Y:S01]  /*0380*/  UMOV UR8, 0xfefa39ef ;  /* 0xfefa39ef00087882 */ /* 0x000fe20000000000 */
[----:B------:R-:W-:Y:S01]  /*0390*/  UMOV UR9, 0x3fe62e42 ;  /* 0x3fe62e4200097882 */ /* 0x000fe20000000000 */
[----:B------:R-:W-:Y:S01]  /*03a0*/  DFMA R12, R10, R12, UR6 ;  /* 0x000000060a0c7e2b */ /* 0x000fe2000800000c */
[----:B------:R-:W-:Y:S01]  /*03b0*/  UMOV UR6, 0xa9ab0956 ;  /* 0xa9ab095600067882 */ /* 0x000fe20000000000 */
[----:B------:R-:W-:Y:S01]  /*03c0*/  UMOV UR7, 0x3f1745cb ;  /* 0x3f1745cb00077882 */ /* 0x000fe20000000000 */
[----:B------:R-:W-:-:S02]  /*03d0*/  DFMA R14, R4, -R8, R14 ;  /* 0x80000008040e722b */ /* 0x000fc4000000000e */
[----:B------:R-:W-:-:S03]  /*03e0*/  DFMA R4, R2, UR8, R8 ;  /* 0x0000000802047c2b */ /* 0x000fc60008000008 */
[----:B------:R-:W-:Y:S01]  /*03f0*/  DFMA R12, R10, R12, UR6 ;  /* 0x000000060a0c7e2b */ /* 0x000fe2000800000c */
[----:B------:R-:W-:Y:S01]  /*0400*/  UMOV UR6, 0x2d1b5154 ;  /* 0x2d1b515400067882 */ /* 0x000fe20000000000 */
[----:B------:R-:W-:Y:S01]  /*0410*/  UMOV UR7, 0x3f3c71c7 ;  /* 0x3f3c71c700077882 */ /* 0x000fe20000000000 */
[----:B------:R-:W-:-:S05]  /*0420*/  DMUL R14, R6, R14 ;  /* 0x0000000e060e7228 */ /* 0x000fca0000000000 */
        /* <DEDUP_REMOVED lines=11> */
[----:B------:R-:W-:Y:S02]  /*04e0*/  UMOV UR7, 0x3fe62e42 ;  /* 0x3fe62e4200077882 */ /* 0x000fe40000000000 */
[----:B------:R-:W-:Y:S01]  /*04f0*/  DFMA R16, R2, -UR6, R4 ;  /* 0x8000000602107c2b */ /* 0x000fe20008000004 */
[----:B------:R-:W-:Y:S01]  /*0500*/  UMOV UR6, 0x3b39803f ;  /* 0x3b39803f00067882 */ /* 0x000fe20000000000 */
[----:B------:R-:W-:Y:S02]  /*0510*/  UMOV UR7, 0x3c7abc9e ;  /* 0x3c7abc9e00077882 */ /* 0x000fe40000000000 */
[----:B------:R-:W-:-:S04]  /*0520*/  DMUL R12, R10, R12 ;  /* 0x0000000c0a0c7228 */ /* 0x000fc80000000000 */
[----:B------:R-:W-:-:S04]  /*0530*/  DADD R16, -R8, R16 ;  /* 0x0000000008107229 */ /* 0x000fc80000000110 */
[----:B------:R-:W-:-:S08]  /*0540*/  DFMA R12, R8, R12, R14 ;  /* 0x0000000c080c722b */ /* 0x000fd0000000000e */
[----:B------:R-:W-:-:S08]  /*0550*/  DADD R12, R12, -R16 ;  /* 0x000000000c0c7229 */ /* 0x000fd00000000810 */
[----:B------:R-:W-:-:S08]  /*0560*/  DFMA R12, R2, UR6, R12 ;  /* 0x00000006020c7c2b */ /* 0x000fd0000800000c */
[----:B------:R-:W-:Y:S01]  /*0570*/  DADD R4, R4, R12 ;  /* 0x0000000004047229 */ /* 0x000fe2000000000c */
[----:B------:R-:W-:Y:S10]  /*0580*/  BRA `(.L_x_59) ;  /* 0x0000000000187947 */ /* 0x000ff40003800000 */
.L_x_58:
[----:B------:R-:W-:Y:S01]  /*0590*/  IMAD.MOV.U32 R2, RZ, RZ, 0x0 ;  /* 0x00000000ff027424 */ /* 0x000fe200078e00ff */
[----:B------:R-:W-:Y:S02]  /*05a0*/  MOV R3, 0x7ff00000 ;  /* 0x7ff0000000037802 */ /* 0x000fe40000000f00 */
[----:B------:R-:W-:-:S04]  /*05b0*/  LOP3.LUT P0, RZ, R7, 0x7fffffff, RZ, 0xc0, !PT ;  /* 0x7fffffff07ff7812 */ /* 0x000fc8000780c0ff */
[----:B------:R-:W-:-:S10]  /*05c0*/  DFMA R2, R6, R2, +INF ;  /* 0x7ff000000602742b */ /* 0x000fd40000000002 */
[----:B------:R-:W-:Y:S02]  /*05d0*/  FSEL R4, R2, RZ, P0 ;  /* 0x000000ff02047208 */ /* 0x000fe40000000000 */
[----:B------:R-:W-:-:S07]  /*05e0*/  FSEL R5, R3, -QNAN , P0 ;  /* 0xfff0000003057808 */ /* 0x000fce0000000000 */
.L_x_59:
[----:B------:R-:W-:Y:S05]  /*05f0*/  BSYNC.RECONVERGENT B0 ;  /* 0x0000000000007941 */ /* 0x000fea0003800200 */
.L_x_57:
[----:B------:R-:W0:Y:S02]  /*0600*/  LDC.64 R2, c[0x0][0x388] ;  /* 0x0000e200ff027b82 */ /* 0x000e240000000a00 */
[----:B0-----:R-:W-:-:S05]  /*0610*/  IMAD.WIDE.U32 R2, R0, 0x8, R2 ;  /* 0x0000000800027825 */ /* 0x001fca00078e0002 */
[----:B------:R-:W-:Y:S01]  /*0620*/  STG.E.64 desc[UR4][R2.64], R4 ;  /* 0x0000000402007986 */ /* 0x000fe2000c101b04 */
[----:B------:R-:W-:Y:S05]  /*0630*/  EXIT ;  /* 0x000000000000794d */ /* 0x000fea0003800000 */
.L_x_60:
        /* <DEDUP_REMOVED lines=12> */
.L_x_135:


//--------------------- .text.exp_f64             --------------------------
	.section	.text.exp_f64,"ax",@progbits
	.align	128
        .global         exp_f64
        .type           exp_f64,@function
        .size           exp_f64,(.L_x_136 - exp_f64)
        .other          exp_f64,@"STO_CUDA_ENTRY STV_DEFAULT"
exp_f64:
.text.exp_f64:
        /* <DEDUP_REMOVED lines=10> */
[----:B------:R-:W-:Y:S02]  /*00a0*/  IMAD.MOV.U32 R4, RZ, RZ, 0x652b82fe ;  /* 0x652b82feff047424 */ /* 0x000fe400078e00ff */
[----:B------:R-:W-:Y:S01]  /*00b0*/  IMAD.MOV.U32 R5, RZ, RZ, 0x3ff71547 ;  /* 0x3ff71547ff057424 */ /* 0x000fe200078e00ff */
[----:B------:R-:W-:Y:S01]  /*00c0*/  UMOV UR6, 0xfefa39ef ;  /* 0xfefa39ef00067882 */ /* 0x000fe20000000000 */
[----:B------:R-:W-:Y:S02]  /*00d0*/  UMOV UR7, 0x3fe62e42 ;  /* 0x3fe62e4200077882 */ /* 0x000fe40000000000 */
[----:B------:R-:W2:Y:S01]  /*00e0*/  LDC.64 R10, c[0x0][0x388] ;  /* 0x0000e200ff0a7b82 */ /* 0x000ea20000000a00 */
[----:B0-----:R-:W-:-:S06]  /*00f0*/  IMAD.WIDE.U32 R2, R0, 0x8, R2 ;  /* 0x0000000800027825 */ /* 0x001fcc00078e0002 */
[----:B-1----:R-:W3:Y:S01]  /*0100*/  LDG.E.64 R2, desc[UR4][R2.64] ;  /* 0x0000000402027981 */ /* 0x002ee2000c1e1b00 */
[----:B------:R-:W-:Y:S01]  /*0110*/  BSSY.RECONVERGENT B0, `(.L_x_61) ;  /* 0x0000037000007945 */ /* 0x000fe20003800200 */
[----:B--2---:R-:W-:Y:S01]  /*0120*/  IMAD.WIDE.U32 R10, R0, 0x8, R10 ;  /* 0x00000008000a7825 */ /* 0x004fe200078e000a */
[----:B---3--:R-:W-:Y:S01]  /*0130*/  DFMA R4, R2, R4, 6.75539944105574400000e+15 ;  /* 0x433800000204742b */ /* 0x008fe20000000004 */
[----:B------:R-:W-:-:S07]  /*0140*/  FSETP.GEU.AND P0, PT, |R3|, 4.1917929649353027344, PT ;  /* 0x4086232b0300780b */ /* 0x000fce0003f0e200 */
[----:B------:R-:W-:-:S08]  /*0150*/  DADD R6, R4, -6.75539944105574400000e+15 ;  /* 0xc338000004067429 */ /* 0x000fd00000000000 */
[----:B------:R-:W-:Y:S01]  /*0160*/  DFMA R8, R6, -UR6, R2 ;  /* 0x8000000606087c2b */ /* 0x000fe20008000002 */
[----:B------:R-:W-:Y:S01]  /*0170*/  UMOV UR6, 0x3b39803f ;  /* 0x3b39803f00067882 */ /* 0x000fe20000000000 */
[----:B------:R-:W-:-:S06]  /*0180*/  UMOV UR7, 0x3c7abc9e ;  /* 0x3c7abc9e00077882 */ /* 0x000fcc0000000000 */
[----:B------:R-:W-:Y:S01]  /*0190*/  DFMA R6, R6, -UR6, R8 ;  /* 0x8000000606067c2b */ /* 0x000fe20008000008 */
[----:B------:R-:W-:Y:S01]  /*01a0*/  UMOV UR6, 0x69ce2bdf ;  /* 0x69ce2bdf00067882 */ /* 0x000fe20000000000 */
[----:B------:R-:W-:Y:S01]  /*01b0*/  IMAD.MOV.U32 R8, RZ, RZ, -0x35dec16 ;  /* 0xfca213eaff087424 */ /* 0x000fe200078e00ff */
[----:B------:R-:W-:Y:S01]  /*01c0*/  MOV R9, 0x3e928af3 ;  /* 0x3e928af300097802 */ /* 0x000fe20000000f00 */
[----:B------:R-:W-:-:S05]  /*01d0*/  UMOV UR7, 0x3e5ade15 ;  /* 0x3e5ade1500077882 */ /* 0x000fca0000000000 */
[----:B------:R-:W-:Y:S01]  /*01e0*/  DFMA R8, R6, UR6, R8 ;  /* 0x0000000606087c2b */ /* 0x000fe20008000008 */
        /* <DEDUP_REMOVED lines=24> */
[----:B------:R-:W-:-:S08]  /*0370*/  DFMA R8, R6, R8, 1 ;  /* 0x3ff000000608742b */ /* 0x000fd00000000008 */
[----:B------:R-:W-:-:S10]  /*0380*/  DFMA R8, R6, R8, 1 ;  /* 0x3ff000000608742b */ /* 0x000fd40000000008 */
[----:B------:R-:W-:Y:S02]  /*0390*/  IMAD R7, R4, 0x100000, R9 ;  /* 0x0010000004077824 */ /* 0x000fe400078e0209 */
[----:B------:R-:W-:Y:S01]  /*03a0*/  IMAD.MOV.U32 R6, RZ, RZ, R8 ;  /* 0x000000ffff067224 */ /* 0x000fe200078e0008 */
[----:B------:R-:W-:Y:S06]  /*03b0*/  @!P0 BRA `(.L_x_62) ;  /* 0x0000000000308947 */ /* 0x000fec0003800000 */
[----:B------:R-:W-:Y:S01]  /*03c0*/  FSETP.GEU.AND P1, PT, |R3|, 4.2275390625, PT ;  /* 0x408748000300780b */ /* 0x000fe20003f2e200 */
[C---:B------:R-:W-:Y:S02]  /*03d0*/  DADD R6, R2.reuse, +INF ;  /* 0x7ff0000002067429 */ /* 0x040fe40000000000 */
[----:B------:R-:W-:-:S08]  /*03e0*/  DSETP.GEU.AND P0, PT, R2, RZ, PT ;  /* 0x000000ff0200722a */ /* 0x000fd00003f0e000 */
[----:B------:R-:W-:Y:S02]  /*03f0*/  FSEL R6, R6, RZ, P0 ;  /* 0x000000ff06067208 */ /* 0x000fe40000000000 */
[----:B------:R-:W-:Y:S02]  /*0400*/  @!P1 LEA.HI R0, R4, R4, RZ, 0x1 ;  /* 0x0000000404009211 */ /* 0x000fe400078f08ff */
[----:B------:R-:W-:Y:S02]  /*0410*/  FSEL R7, R7, RZ, P0 ;  /* 0x000000ff07077208 */ /* 0x000fe40000000000 */
[----:B------:R-:W-:-:S04]  /*0420*/  @!P1 SHF.R.S32.HI R3, RZ, 0x1, R0 ;  /* 0x00000001ff039819 */ /* 0x000fc80000011400 */
[----:B------:R-:W-:Y:S01]  /*0430*/  @!P1 IADD3 R2, PT, PT, R4, -R3, RZ ;  /* 0x8000000304029210 */ /* 0x000fe20007ffe0ff */
[----:B------:R-:W-:-:S03]  /*0440*/  @!P1 IMAD R9, R3, 0x100000, R9 ;  /* 0x0010000003099824 */ /* 0x000fc600078e0209 */
[----:B------:R-:W-:Y:S02]  /*0450*/  @!P1 LEA R3, R2, 0x3ff00000, 0x14 ;  /* 0x3ff0000002039811 */ /* 0x000fe400078ea0ff */
[----:B------:R-:W-:-:S06]  /*0460*/  @!P1 MOV R2, RZ ;  /* 0x000000ff00029202 */ /* 0x000fcc0000000f00 */
[----:B------:R-:W-:-:S11]  /*0470*/  @!P1 DMUL R6, R8, R2 ;  /* 0x0000000208069228 */ /* 0x000fd60000000000 */
.L_x_62:
[----:B------:R-:W-:Y:S05]  /*0480*/  BSYNC.RECONVERGENT B0 ;  /* 0x0000000000007941 */ /* 0x000fea0003800200 */
.L_x_61:
[----:B------:R-:W-:Y:S01]  /*0490*/  STG.E.64 desc[UR4][R10.64], R6 ;  /* 0x000000060a007986 */ /* 0x000fe2000c101b04 */
[----:B------:R-:W-:Y:S05]  /*04a0*/  EXIT ;  /* 0x000000000000794d */ /* 0x000fea0003800000 */
.L_x_63:
        /* <DEDUP_REMOVED lines=13> */
.L_x_136:


//--------------------- .text.sqrt_f64            --------------------------
	.section	.text.sqrt_f64,"ax",@progbits
	.align	128
        .global         sqrt_f64
        .type           sqrt_f64,@function
        .size           sqrt_f64,(.L_x_117 - sqrt_f64)
        .other          sqrt_f64,@"STO_CUDA_ENTRY STV_DEFAULT"
sqrt_f64:
.text.sqrt_f64:
        /* <DEDUP_REMOVED lines=12> */
[----:B------:R-:W-:Y:S01]  /*00c0*/  IMAD.MOV.U32 R8, RZ, RZ, 0x0 ;  /* 0x00000000ff087424 */ /* 0x000fe200078e00ff */
[----:B------:R-:W-:Y:S01]  /*00d0*/  MOV R9, 0x3fd80000 ;  /* 0x3fd8000000097802 */ /* 0x000fe20000000f00 */
[----:B------:R-:W-:Y:S01]  /*00e0*/  BSSY.RECONVERGENT B0, `(.L_x_64) ;  /* 0x0000013000007945 */ /* 0x000fe20003800200 */
[----:B--2---:R-:W0:Y:S01]  /*00f0*/  MUFU.RSQ64H R7, R5 ;  /* 0x0000000500077308 */ /* 0x004e220000001c00 */
[----:B------:R-:W-:-:S05]  /*0100*/  VIADD R6, R5, 0xfcb00000 ;  /* 0xfcb0000005067836 */ /* 0x000fca0000000000 */
[----:B------:R-:W-:Y:S01]  /*0110*/  ISETP.GE.U32.AND P0, PT, R6, 0x7ca00000, PT ;  /* 0x7ca000000600780c */ /* 0x000fe20003f06070 */
[----:B0-----:R-:W-:-:S08]  /*0120*/  DMUL R2, R6, R6 ;  /* 0x0000000606027228 */ /* 0x001fd00000000000 */
[----:B------:R-:W-:-:S08]  /*0130*/  DFMA R2, R4, -R2, 1 ;  /* 0x3ff000000402742b */ /* 0x000fd00000000802 */
[----:B------:R-:W-:Y:S02]  /*0140*/  DFMA R8, R2, R8, 0.5 ;  /* 0x3fe000000208742b */ /* 0x000fe40000000008 */
[----:B------:R-:W-:-:S08]  /*0150*/  DMUL R2, R6, R2 ;  /* 0x0000000206027228 */ /* 0x000fd00000000000 */
[----:B------:R-:W-:-:S08]  /*0160*/  DFMA R8, R8, R2, R6 ;  /* 0x000000020808722b */ /* 0x000fd00000000006 */
[----:B------:R-:W-:Y:S02]  /*0170*/  DMUL R10, R4, R8 ;  /* 0x00000008040a7228 */ /* 0x000fe40000000000 */
[----:B------:R-:W-:Y:S02]  /*0180*/  VIADD R15, R9, 0xfff00000 ;  /* 0xfff00000090f7836 */ /* 0x000fe40000000000 */
[----:B------:R-:W-:-:S04]  /*0190*/  IMAD.MOV.U32 R14, RZ, RZ, R8 ;  /* 0x000000ffff0e7224 */ /* 0x000fc800078e0008 */
[----:B------:R-:W-:-:S08]  /*01a0*/  DFMA R12, R10, -R10, R4 ;  /* 0x8000000a0a0c722b */ /* 0x000fd00000000004 */
[----:B------:R-:W-:Y:S01]  /*01b0*/  DFMA R2, R12, R14, R10 ;  /* 0x0000000e0c02722b */ /* 0x000fe2000000000a */
[----:B------:R-:W-:Y:S10]  /*01c0*/  @!P0 BRA `(.L_x_65) ;  /* 0x0000000000108947 */ /* 0x000ff40003800000 */
[----:B------:R-:W-:-:S07]  /*01d0*/  MOV R2, 0x1f0 ;  /* 0x000001f000027802 */ /* 0x000fce0000000f00 */
[----:B------:R-:W-:Y:S05]  /*01e0*/  CALL.REL.NOINC `($__internal_1_$__cuda_sm20_dsqrt_rn_f64_mediumpath_v1) ;  /* 0x00000000001c7944 */ /* 0x000fea0003c00000 */
[----:B------:R-:W-:Y:S01]  /*01f0*/  MOV R2, R6 ;  /* 0x0000000600027202 */ /* 0x000fe20000000f00 */
[----:B------:R-:W-:-:S07]  /*0200*/  IMAD.MOV.U32 R3, RZ, RZ, R7 ;  /* 0x000000ffff037224 */ /* 0x000fce00078e0007 */
.L_x_65:
[----:B------:R-:W-:Y:S05]  /*0210*/  BSYNC.RECONVERGENT B0 ;  /* 0x0000000000007941 */ /* 0x000fea0003800200 */
.L_x_64:
[----:B------:R-:W0:Y:S02]  /*0220*/  LDC.64 R4, c[0x0][0x388] ;  /* 0x0000e200ff047b82 */ /* 0x000e240000000a00 */
[----:B0-----:R-:W-:-:S05]  /*0230*/  IMAD.WIDE.U32 R4, R0, 0x8, R4 ;  /* 0x0000000800047825 */ /* 0x001fca00078e0004 */
[----:B------:R-:W-:Y:S01]  /*0240*/  STG.E.64 desc[UR4][R4.64], R2 ;  /* 0x0000000204007986 */ /* 0x000fe2000c101b04 */
[----:B------:R-:W-:Y:S05]  /*0250*/  EXIT ;  /* 0x000000000000794d */ /* 0x000fea0003800000 */
        .weak           $__internal_1_$__cuda_sm20_dsqrt_rn_f64_mediumpath_v1
        .type           $__internal_1_$__cuda_sm20_dsqrt_rn_f64_mediumpath_v1,@function
        .size           $__internal_1_$__cuda_sm20_dsqrt_rn_f64_mediumpath_v1,(.L_x_117 - $__internal_1_$__cuda_sm20_dsqrt_rn_f64_mediumpath_v1)
$__internal_1_$__cuda_sm20_dsqrt_rn_f64_mediumpath_v1:
[----:B------:R-:W-:Y:S01]  /*0260*/  ISETP.GE.U32.AND P0, PT, R6, -0x3400000, PT ;  /* 0xfcc000000600780c */ /* 0x000fe20003f06070 */
[----:B------:R-:W-:Y:S01]  /*0270*/  BSSY.RECONVERGENT B1, `(.L_x_66) ;  /* 0x0000024000017945 */ /* 0x000fe20003800200 */
[----:B------:R-:W-:-:S11]  /*0280*/  IMAD.MOV.U32 R9, RZ, RZ, R15 ;  /* 0x000000ffff097224 */ /* 0x000fd600078e000f */
[----:B------:R-:W-:Y:S05]  /*0290*/  @!P0 BRA `(.L_x_67) ;  /* 0x0000000000208947 */ /* 0x000fea0003800000 */
[----:B------:R-:W-:-:S10]  /*02a0*/  DFMA.RM R8, R12, R8, R10 ;  /* 0x000000080c08722b */ /* 0x000fd4000000400a */
[----:B------:R-:W-:-:S04]  /*02b0*/  IADD3 R6, P0, PT, R8, 0x1, RZ ;  /* 0x0000000108067810 */ /* 0x000fc80007f1e0ff */
[----:B------:R-:W-:-:S06]  /*02c0*/  IADD3.X R7, PT, PT, RZ, R9, RZ, P0, !PT ;  /* 0x00000009ff077210 */ /* 0x000fcc00007fe4ff */
[----:B------:R-:W-:-:S08]  /*02d0*/  DFMA.RP R4, -R8, R6, R4 ;  /* 0x000000060804722b */ /* 0x000fd00000008104 */
[----:B------:R-:W-:-:S06]  /*02e0*/  DSETP.GT.AND P0, PT, R4, RZ, PT ;  /* 0x000000ff0400722a */ /* 0x000fcc0003f04000 */
[----:B------:R-:W-:Y:S02]  /*02f0*/  FSEL R6, R6, R8, P0 ;  /* 0x0000000806067208 */ /* 0x000fe40000000000 */
[----:B------:R-:W-:Y:S01]  /*0300*/  FSEL R7, R7, R9, P0 ;  /* 0x0000000907077208 */ /* 0x000fe20000000000 */
[----:B------:R-:W-:Y:S06]  /*0310*/  BRA `(.L_x_68) ;  /* 0x0000000000647947 */ /* 0x000fec0003800000 */
.L_x_67:
[----:B------:R-:W-:-:S14]  /*0320*/  DSETP.NE.AND P0, PT, R4, RZ, PT ;  /* 0x000000ff0400722a */ /* 0x000fdc0003f05000 */
[----:B------:R-:W-:Y:S05]  /*0330*/  @!P0 BRA `(.L_x_69) ;  /* 0x0000000000588947 */ /* 0x000fea0003800000 */
[----:B------:R-:W-:-:S13]  /*0340*/  ISETP.GE.AND P0, PT, R5, RZ, PT ;  /* 0x000000ff0500720c */ /* 0x000fda0003f06270 */
[----:B------:R-:W-:Y:S01]  /*0350*/  @!P0 IMAD.MOV.U32 R6, RZ, RZ, 0x0 ;  /* 0x00000000ff068424 */ /* 0x000fe200078e00ff */
[----:B------:R-:W-:Y:S01]  /*0360*/  @!P0 MOV R7, 0xfff80000 ;  /* 0xfff8000000078802 */ /* 0x000fe20000000f00 */
[----:B------:R-:W-:Y:S06]  /*0370*/  @!P0 BRA `(.L_x_68) ;  /* 0x00000000004c8947 */ /* 0x000fec0003800000 */
[----:B------:R-:W-:-:S13]  /*0380*/  ISETP.GT.AND P0, PT, R5, 0x7fefffff, PT ;  /* 0x7fefffff0500780c */ /* 0x000fda0003f04270 */
[----:B------:R-:W-:Y:S05]  /*0390*/  @P0 BRA `(.L_x_69) ;  /* 0x0000000000400947 */ /* 0x000fea0003800000 */
[----:B------:R-:W-:Y:S01]  /*03a0*/  DMUL R4, R4, 8.11296384146066816958e+31 ;  /* 0x4690000004047828 */ /* 0x000fe20000000000 */
[----:B------:R-:W-:Y:S01]  /*03b0*/  IMAD.MOV.U32 R6, RZ, RZ, RZ ;  /* 0x000000ffff067224 */ /* 0x000fe200078e00ff */
[----:B------:R-:W-:Y:S01]  /*03c0*/  MOV R10, 0x0 ;  /* 0x00000000000a7802 */ /* 0x000fe20000000f00 */
[----:B------:R-:W-:-:S03]  /*03d0*/  IMAD.MOV.U32 R11, RZ, RZ, 0x3fd80000 ;  /* 0x3fd80000ff0b7424 */ /* 0x000fc600078e00ff */
[----:B------:R-:W0:Y:S02]  /*03e0*/  MUFU.RSQ64H R7, R5 ;  /* 0x0000000500077308 */ /* 0x000e240000001c00 */
[----:B0-----:R-:W-:-:S08]  /*03f0*/  DMUL R8, R6, R6 ;  /* 0x0000000606087228 */ /* 0x001fd00000000000 */
[----:B------:R-:W-:-:S08]  /*0400*/  DFMA R8, R4, -R8, 1 ;  /* 0x3ff000000408742b */ /* 0x000fd00000000808 */
[----:B------:R-:W-:Y:S02]  /*0410*/  DFMA R10, R8, R10, 0.5 ;  /* 0x3fe00000080a742b */ /* 0x000fe4000000000a */
[----:B------:R-:W-:-:S08]  /*0420*/  DMUL R8, R6, R8 ;  /* 0x0000000806087228 */ /* 0x000fd00000000000 */
[----:B------:R-:W-:-:S08]  /*0430*/  DFMA R8, R10, R8, R6 ;  /* 0x000000080a08722b */ /* 0x000fd00000000006 */
[----:B------:R-:W-:Y:S02]  /*0440*/  DMUL R6, R4, R8 ;  /* 0x0000000804067228 */ /* 0x000fe40000000000 */
[----:B------:R-:W-:-:S06]  /*0450*/  IADD3 R9, PT, PT, R9, -0x100000, RZ ;  /* 0xfff0000009097810 */ /* 0x000fcc0007ffe0ff */
[----:B------:R-:W-:-:S08]  /*0460*/  DFMA R10, R6, -R6, R4 ;  /* 0x80000006060a722b */ /* 0x000fd00000000004 */
[----:B------:R-:W-:-:S10]  /*0470*/  DFMA R6, R8, R10, R6 ;  /* 0x0000000a0806722b */ /* 0x000fd40000000006 */
[----:B------:R-:W-:Y:S01]  /*0480*/  VIADD R7, R7, 0xfcb00000 ;  /* 0xfcb0000007077836 */ /* 0x000fe20000000000 */
[----:B------:R-:W-:Y:S06]  /*0490*/  BRA `(.L_x_68) ;  /* 0x0000000000047947 */ /* 0x000fec0003800000 */
.L_x_69:
[----:B------:R-:W-:-:S11]  /*04a0*/  DADD R6, R4, R4 ;  /* 0x0000000004067229 */ /* 0x000fd60000000004 */
.L_x_68:
[----:B------:R-:W-:Y:S05]  /*04b0*/  BSYNC.RECONVERGENT B1 ;  /* 0x0000000000017941 */ /* 0x000fea0003800200 */
.L_x_66:
[----:B------:R-:W-:-:S04]  /*04c0*/  MOV R3, 0x0 ;  /* 0x0000000000037802 */ /* 0x000fc80000000f00 */
[----:B------:R-:W-:Y:S05]  /*04d0*/  RET.REL.NODEC R2 `(sqrt_f64) ;  /* 0xfffffff802c87950 */ /* 0x000fea0003c3ffff */
.L_x_70:
        /* <DEDUP_REMOVED lines=10> */
.L_x_117:


//--------------------- .text.abs_f64             --------------------------
	.section	.text.abs_f64,"ax",@progbits
	.align	128
        .global         abs_f64
        .type           abs_f64,@function
        .size           abs_f64,(.L_x_138 - abs_f64)
        .other          abs_f64,@"STO_CUDA_ENTRY STV_DEFAULT"
abs_f64:
.text.abs_f64:
        /* <DEDUP_REMOVED lines=14> */
[----:B---3--:R-:W-:-:S07]  /*00e0*/  DADD R6, -RZ, |R2| ;  /* 0x00000000ff067229 */ /* 0x008fce0000000502 */
[----:B------:R-:W-:Y:S01]  /*00f0*/  STG.E.64 desc[UR4][R4.64], R6 ;  /* 0x0000000604007986 */ /* 0x000fe2000c101b04 */
[----:B------:R-:W-:Y:S05]  /*0100*/  EXIT ;  /* 0x000000000000794d */ /* 0x000fea0003800000 */
.L_x_71:
        /* <DEDUP_REMOVED lines=15> */
.L_x_138:


//--------------------- .text.neg_f64             --------------------------
	.section	.text.neg_f64,"ax",@progbits
	.align	128
        .global         neg_f64
        .type           neg_f64,@function
        .size           neg_f64,(.L_x_139 - neg_f64)
        .other          neg_f64,@"STO_CUDA_ENTRY STV_DEFAULT"
neg_f64:
.text.neg_f64:
        /* <DEDUP_REMOVED lines=14> */
[----:B---3--:R-:W-:-:S07]  /*00e0*/  DADD R6, -RZ, -R2 ;  /* 0x00000000ff067229 */ /* 0x008fce0000000902 */
[----:B------:R-:W-:Y:S01]  /*00f0*/  STG.E.64 desc[UR4][R4.64], R6 ;  /* 0x0000000604007986 */ /* 0x000fe2000c101b04 */
[----:B------:R-:W-:Y:S05]  /*0100*/  EXIT ;  /* 0x000000000000794d */ /* 0x000fea0003800000 */
.L_x_72:
        /* <DEDUP_REMOVED lines=15> */
.L_x_139:


//--------------------- .text.round_f32           --------------------------
	.section	.text.round_f32,"ax",@progbits
	.align	128
        .global         round_f32
        .type           round_f32,@function
        .size           round_f32,(.L_x_140 - round_f32)
        .other          round_f32,@"STO_CUDA_ENTRY STV_DEFAULT"
round_f32:
.text.round_f32:
        /* <DEDUP_REMOVED lines=13> */
[----:B------:R-:W-:Y:S02]  /*00d0*/  HFMA2 R9, -RZ, RZ, 1.75, 0 ;  /* 0x3f000000ff097431 */ /* 0x000fe400000001ff */
[----:B--2---:R-:W-:-:S03]  /*00e0*/  IMAD.WIDE.U32 R4, R7, 0x4, R4 ;  /* 0x0000000407047825 */ /* 0x004fc600078e0004 */
[----:B---3--:R-:W-:-:S05]  /*00f0*/  LOP3.LUT R9, R9, 0x80000000, R2, 0xb8, !PT ;  /* 0x8000000009097812 */ /* 0x008fca00078eb802 */
[----:B------:R-:W-:-:S06]  /*0100*/  FADD.RZ R9, R2, R9 ;  /* 0x0000000902097221 */ /* 0x000fcc000000c000 */
[----:B------:R-:W0:Y:S02]  /*0110*/  FRND.TRUNC R9, R9 ;  /* 0x0000000900097307 */ /* 0x000e24000020d000 */
[----:B0-----:R-:W-:Y:S01]  /*0120*/  STG.E desc[UR4][R4.64], R9 ;  /* 0x0000000904007986 */ /* 0x001fe2000c101904 */
[----:B------:R-:W-:Y:S05]  /*0130*/  EXIT ;  /* 0x000000000000794d */ /* 0x000fea0003800000 */
.L_x_73:
        /* <DEDUP_REMOVED lines=12> */
.L_x_140:


//--------------------- .text.ceil_f32            --------------------------
	.section	.text.ceil_f32,"ax",@progbits
	.align	128
        .global         ceil_f32
        .type           ceil_f32,@function
        .size           ceil_f32,(.L_x_141 - ceil_f32)
        .other          ceil_f32,@"STO_CUDA_ENTRY STV_DEFAULT"
ceil_f32:
.text.ceil_f32:
        /* <DEDUP_REMOVED lines=14> */
[----:B---3--:R-:W0:Y:S04]  /*00e0*/  FRND.CEIL R9, R2 ;  /* 0x0000000200097307 */ /* 0x008e280000209000 */
[----:B0-----:R-:W-:Y:S01]  /*00f0*/  STG.E desc[UR4][R4.64], R9 ;  /* 0x0000000904007986 */ /* 0x001fe2000c101904 */
[----:B------:R-:W-:Y:S05]  /*0100*/  EXIT ;  /* 0x000000000000794d */ /* 0x000fea0003800000 */
.L_x_74:
        /* <DEDUP_REMOVED lines=15> */
.L_x_141:


//--------------------- .text.floor_f32           --------------------------
	.section	.text.floor_f32,"ax",@progbits
	.align	128
        .global         floor_f32
        .type           floor_f32,@function
        .size           floor_f32,(.L_x_142 - floor_f32)
        .other          floor_f32,@"STO_CUDA_ENTRY STV_DEFAULT"
floor_f32:
.text.floor_f32:
        /* <DEDUP_REMOVED lines=14> */
[----:B---3--:R-:W0:Y:S04]  /*00e0*/  FRND.FLOOR R9, R2 ;  /* 0x0000000200097307 */ /* 0x008e280000205000 */
[----:B0-----:R-:W-:Y:S01]  /*00f0*/  STG.E desc[UR4][R4.64], R9 ;  /* 0x0000000904007986 */ /* 0x001fe2000c101904 */
[----:B------:R-:W-:Y:S05]  /*0100*/  EXIT ;  /* 0x000000000000794d */ /* 0x000fea0003800000 */
.L_x_75:
        /* <DEDUP_REMOVED lines=15> */
.L_x_142:


//--------------------- .text.square_f32          --------------------------
	.section	.text.square_f32,"ax",@progbits
	.align	128
        .global         square_f32
        .type           square_f32,@function
        .size           square_f32,(.L_x_143 - square_f32)
        .other          square_f32,@"STO_CUDA_ENTRY STV_DEFAULT"
square_f32:
.text.square_f32:
        /* <DEDUP_REMOVED lines=14> */
[----:B---3--:R-:W-:-:S05]  /*00e0*/  FMUL R7, R2, R2 ;  /* 0x0000000202077220 */ /* 0x008fca0000400000 */
[----:B------:R-:W-:Y:S01]  /*00f0*/  STG.E desc[UR4][R4.64], R7 ;  /* 0x0000000704007986 */ /* 0x000fe2000c101904 */
[----:B------:R-:W-:Y:S05]  /*0100*/  EXIT ;  /* 0x000000000000794d */ /* 0x000fea0003800000 */
.L_x_76:
        /* <DEDUP_REMOVED lines=15> */
.L_x_143:


//--------------------- .text.recip_f32           --------------------------
	.section	.text.recip_f32,"ax",@progbits
	.align	128
        .global         recip_f32
        .type           recip_f32,@function
        .size           recip_f32,(.L_x_118 - recip_f32)
        .other          recip_f32,@"STO_CUDA_ENTRY STV_DEFAULT"
recip_f32:
.text.recip_f32:
        /* <DEDUP_REMOVED lines=11> */
[----:B-1----:R-:W2:Y:S01]  /*00b0*/  LDG.E R0, desc[UR4][R4.64] ;  /* 0x0000000404007981 */ /* 0x002ea2000c1e1900 */
[----:B------:R-:W-:Y:S01]  /*00c0*/  BSSY.RECONVERGENT B0, `(.L_x_77) ;  /* 0x000000c000007945 */ /* 0x000fe20003800200 */
[----:B--2---:R-:W-:-:S05]  /*00d0*/  VIADD R2, R0, 0x1800000 ;  /* 0x0180000000027836 */ /* 0x004fca0000000000 */
[----:B------:R-:W-:-:S04]  /*00e0*/  LOP3.LUT R2, R2, 0x7f800000, RZ, 0xc0, !PT ;  /* 0x7f80000002027812 */ /* 0x000fc800078ec0ff */
[----:B------:R-:W-:-:S13]  /*00f0*/  ISETP.GT.U32.AND P0, PT, R2, 0x1ffffff, PT ;  /* 0x01ffffff0200780c */ /* 0x000fda0003f04070 */
[----:B------:R-:W-:Y:S05]  /*0100*/  @P0 BRA `(.L_x_78) ;  /* 0x00000000000c0947 */ /* 0x000fea0003800000 */
[----:B------:R-:W-:-:S07]  /*0110*/  MOV R4, 0x130 ;  /* 0x0000013000047802 */ /* 0x000fce0000000f00 */
[----:B------:R-:W-:Y:S05]  /*0120*/  CALL.REL.NOINC `($__internal_2_$__cuda_sm20_rcp_rn_f32_slowpath) ;  /* 0x0000000000287944 */ /* 0x000fea0003c00000 */
[----:B------:R-:W-:Y:S05]  /*0130*/  BRA `(.L_x_79) ;  /* 0x0000000000107947 */ /* 0x000fea0003800000 */
.L_x_78:
[----:B------:R-:W0:Y:S02]  /*0140*/  MUFU.RCP R7, R0 ;  /* 0x0000000000077308 */ /* 0x000e240000001000 */
[----:B0-----:R-:W-:-:S04]  /*0150*/  FFMA R2, R0, R7, -1 ;  /* 0xbf80000000027423 */ /* 0x001fc80000000007 */
[----:B------:R-:W-:-:S04]  /*0160*/  FADD.FTZ R2, -R2, -RZ ;  /* 0x800000ff02027221 */ /* 0x000fc80000010100 */
[----:B------:R-:W-:-:S07]  /*0170*/  FFMA R7, R7, R2, R7 ;  /* 0x0000000207077223 */ /* 0x000fce0000000007 */
.L_x_79:
[----:B------:R-:W-:Y:S05]  /*0180*/  BSYNC.RECONVERGENT B0 ;  /* 0x0000000000007941 */ /* 0x000fea0003800200 */
.L_x_77:
[----:B------:R-:W0:Y:S02]  /*0190*/  LDC.64 R4, c[0x0][0x388] ;  /* 0x0000e200ff047b82 */ /* 0x000e240000000a00 */
[----:B0-----:R-:W-:-:S05]  /*01a0*/  IMAD.WIDE.U32 R2, R3, 0x4, R4 ;  /* 0x0000000403027825 */ /* 0x001fca00078e0004 */
[----:B------:R-:W-:Y:S01]  /*01b0*/  STG.E desc[UR4][R2.64], R7 ;  /* 0x0000000702007986 */ /* 0x000fe2000c101904 */
[----:B------:R-:W-:Y:S05]  /*01c0*/  EXIT ;  /* 0x000000000000794d */ /* 0x000fea0003800000 */
        .weak           $__internal_2_$__cuda_sm20_rcp_rn_f32_slowpath
        .type           $__internal_2_$__cuda_sm20_rcp_rn_f32_slowpath,@function
        .size           $__internal_2_$__cuda_sm20_rcp_rn_f32_slowpath,(.L_x_118 - $__internal_2_$__cuda_sm20_rcp_rn_f32_slowpath)
$__internal_2_$__cuda_sm20_rcp_rn_f32_slowpath:
[----:B------:R-:W-:Y:S01]  /*01d0*/  IMAD.SHL.U32 R2, R0, 0x2, RZ ;  /* 0x0000000200027824 */ /* 0x000fe200078e00ff */
[----:B------:R-:W-:Y:S04]  /*01e0*/  BSSY.RECONVERGENT B1, `(.L_x_80) ;  /* 0x0000030000017945 */ /* 0x000fe80003800200 */
[----:B------:R-:W-:-:S04]  /*01f0*/  SHF.R.U32.HI R2, RZ, 0x18, R2 ;  /* 0x00000018ff027819 */ /* 0x000fc80000011602 */
[----:B------:R-:W-:-:S13]  /*0200*/  ISETP.NE.U32.AND P0, PT, R2, RZ, PT ;  /* 0x000000ff0200720c */ /* 0x000fda0003f05070 */
[----:B------:R-:W-:Y:S05]  /*0210*/  @P0 BRA `(.L_x_81) ;  /* 0x0000000000280947 */ /* 0x000fea0003800000 */
[----:B------:R-:W-:-:S05]  /*0220*/  IMAD.SHL.U32 R2, R0, 0x2, RZ ;  /* 0x0000000200027824 */ /* 0x000fca00078e00ff */
[----:B------:R-:W-:-:S13]  /*0230*/  ISETP.NE.AND P0, PT, R2, RZ, PT ;  /* 0x000000ff0200720c */ /* 0x000fda0003f05270 */
[----:B------:R-:W-:Y:S01]  /*0240*/  @P0 FFMA R6, R0, 1.84467440737095516160e+19, RZ ;  /* 0x5f80000000060823 */ /* 0x000fe200000000ff */
[----:B------:R-:W-:Y:S08]  /*0250*/  @!P0 MUFU.RCP R5, R0 ;  /* 0x0000000000058308 */ /* 0x000ff00000001000 */
[----:B------:R-:W0:Y:S02]  /*0260*/  @P0 MUFU.RCP R7, R6 ;  /* 0x0000000600070308 */ /* 0x000e240000001000 */
[----:B0-----:R-:W-:-:S04]  /*0270*/  @P0 FFMA R2, R6, R7, -1 ;  /* 0xbf80000006020423 */ /* 0x001fc80000000007 */
[----:B------:R-:W-:-:S04]  /*0280*/  @P0 FADD.FTZ R2, -R2, -RZ ;  /* 0x800000ff02020221 */ /* 0x000fc80000010100 */
[----:B------:R-:W-:-:S04]  /*0290*/  @P0 FFMA R2, R7, R2, R7 ;  /* 0x0000000207020223 */ /* 0x000fc80000000007 */
[----:B------:R-:W-:Y:S01]  /*02a0*/  @P0 FFMA R5, R2, 1.84467440737095516160e+19, RZ ;  /* 0x5f80000002050823 */ /* 0x000fe200000000ff */
[----:B------:R-:W-:Y:S06]  /*02b0*/  BRA `(.L_x_82) ;  /* 0x0000000000887947 */ /* 0x000fec0003800000 */
.L_x_81:
[----:B------:R-:W-:-:S05]  /*02c0*/  VIADD R5, R2, 0xffffff03 ;  /* 0xffffff0302057836 */ /* 0x000fca0000000000 */
[----:B------:R-:W-:-:S13]  /*02d0*/  ISETP.GT.U32.AND P0, PT, R5, 0x1, PT ;  /* 0x000000010500780c */ /* 0x000fda0003f04070 */
[----:B------:R-:W-:Y:S05]  /*02e0*/  @P0 BRA `(.L_x_83) ;  /* 0x0000000000780947 */ /* 0x000fea0003800000 */
[----:B------:R-:W-:Y:S01]  /*02f0*/  LOP3.LUT R6, R0, 0x7fffff, RZ, 0xc0, !PT ;  /* 0x007fffff00067812 */ /* 0x000fe200078ec0ff */
[----:B------:R-:W-:-:S03]  /*0300*/  IMAD.MOV.U32 R10, RZ, RZ, 0x3 ;  /* 0x00000003ff0a7424 */ /* 0x000fc600078e00ff */
[----:B------:R-:W-:Y:S02]  /*0310*/  LOP3.LUT R6, R6, 0x3f800000, RZ, 0xfc, !PT ;  /* 0x3f80000006067812 */ /* 0x000fe400078efcff */
[----:B------:R-:W-:Y:S02]  /*0320*/  SHF.L.U32 R11, R10, R5, RZ ;  /* 0x000000050a0b7219 */ /* 0x000fe400000006ff */
[----:B------:R-:W0:Y:S02]  /*0330*/  MUFU.RCP R7, R6 ;  /* 0x0000000600077308 */ /* 0x000e240000001000 */
[----:B0-----:R-:W-:-:S04]  /*0340*/  FFMA R8, R6, R7, -1 ;  /* 0xbf80000006087423 */ /* 0x001fc80000000007 */
[----:B------:R-:W-:-:S04]  /*0350*/  FADD.FTZ R8, -R8, -RZ ;  /* 0x800000ff08087221 */ /* 0x000fc80000010100 */
[CCC-:B------:R-:W-:Y:S01]  /*0360*/  FFMA.RM R9, R7.reuse, R8.reuse, R7.reuse ;  /* 0x0000000807097223 */ /* 0x1c0fe20000004007 */
[----:B------:R-:W-:-:S04]  /*0370*/  FFMA.RP R8, R7, R8, R7 ;  /* 0x0000000807087223 */ /* 0x000fc80000008007 */
[C---:B------:R-:W-:Y:S02]  /*0380*/  LOP3.LUT R7, R9.reuse, 0x7fffff, RZ, 0xc0, !PT ;  /* 0x007fffff09077812 */ /* 0x040fe400078ec0ff */
[----:B------:R-:W-:Y:S02]  /*0390*/  FSETP.NEU.FTZ.AND P0, PT, R9, R8, PT ;  /* 0x000000080900720b */ /* 0x000fe40003f1d000 */
[----:B------:R-:W-:Y:S02]  /*03a0*/  LOP3.LUT R8, R7, 0x800000, RZ, 0xfc, !PT ;  /* 0x0080000007087812 */ /* 0x000fe400078efcff */
[----:B------:R-:W-:Y:S02]  /*03b0*/  SEL R7, RZ, 0xffffffff, !P0 ;  /* 0xffffffffff077807 */ /* 0x000fe40004000000 */
[----:B------:R-:W-:-:S03]  /*03c0*/  LOP3.LUT R6, R11, R8, RZ, 0xc0, !PT ;  /* 0x000000080b067212 */ /* 0x000fc600078ec0ff */
[----:B------:R-:W-:Y:S01]  /*03d0*/  IMAD.MOV R7, RZ, RZ, -R7 ;  /* 0x000000ffff077224 */ /* 0x000fe200078e0a07 */
[----:B------:R-:W-:-:S04]  /*03e0*/  SHF.R.U32.HI R6, RZ, R5, R6 ;  /* 0x00000005ff067219 */ /* 0x000fc80000011606 */
[----:B------:R-:W-:Y:S02]  /*03f0*/  LOP3.LUT P1, RZ, R7, R5, R8, 0xf8, !PT ;  /* 0x0000000507ff7212 */ /* 0x000fe4000782f808 */
[C---:B------:R-:W-:Y:S02]  /*0400*/  LOP3.LUT P0, RZ, R6.reuse, 0x1, RZ, 0xc0, !PT ;  /* 0x0000000106ff7812 */ /* 0x040fe4000780c0ff */
[----:B------:R-:W-:-:S04]  /*0410*/  LOP3.LUT P2, RZ, R6, 0x2, RZ, 0xc0, !PT ;  /* 0x0000000206ff7812 */ /* 0x000fc8000784c0ff */
[----:B------:R-:W-:Y:S02]  /*0420*/  PLOP3.LUT P0, PT, P0, P1, P2, 0xe0, 0x0 ;  /* 0x000000000000781c */ /* 0x000fe40000703c20 */
[----:B------:R-:W-:Y:S02]  /*0430*/  LOP3.LUT P1, RZ, R0, 0x7fffff, RZ, 0xc0, !PT ;  /* 0x007fffff00ff7812 */ /* 0x000fe4000782c0ff */
[----:B------:R-:W-:-:S04]  /*0440*/  SEL R5, RZ, 0x1, !P0 ;  /* 0x00000001ff057807 */ /* 0x000fc80004000000 */
[----:B------:R-:W-:-:S04]  /*0450*/  IADD3 R5, PT, PT, -R5, RZ, RZ ;  /* 0x000000ff05057210 */ /* 0x000fc80007ffe1ff */
[----:B------:R-:W-:Y:S01]  /*0460*/  ISETP.GE.AND P0, PT, R5, RZ, PT ;  /* 0x000000ff0500720c */ /* 0x000fe20003f06270 */
[----:B------:R-:W-:-:S05]  /*0470*/  VIADD R5, R2, 0xffffff04 ;  /* 0xffffff0402057836 */ /* 0x000fca0000000000 */
[----:B------:R-:W-:-:S07]  /*0480*/  SHF.R.U32.HI R5, RZ, R5, R8 ;  /* 0x00000005ff057219 */ /* 0x000fce0000011608 */
[----:B------:R-:W-:-:S04]  /*0490*/  @!P0 VIADD R5, R5, 0x1 ;  /* 0x0000000105058836 */ /* 0x000fc80000000000 */
[----:B------:R-:W-:-:S05]  /*04a0*/  @!P1 IMAD.SHL.U32 R5, R5, 0x2, RZ ;  /* 0x0000000205059824 */ /* 0x000fca00078e00ff */
[----:B------:R-:W-:Y:S01]  /*04b0*/  LOP3.LUT R5, R5, 0x80000000, R0, 0xf8, !PT ;  /* 0x8000000005057812 */ /* 0x000fe200078ef800 */
[----:B------:R-:W-:Y:S06]  /*04c0*/  BRA `(.L_x_82) ;  /* 0x0000000000047947 */ /* 0x000fec0003800000 */
.L_x_83:
[----:B------:R0:W1:Y:S02]  /*04d0*/  MUFU.RCP R5, R0 ;  /* 0x0000000000057308 */ /* 0x0000640000001000 */
.L_x_82:
[----:B------:R-:W-:Y:S05]  /*04e0*/  BSYNC.RECONVERGENT B1 ;  /* 0x0000000000017941 */ /* 0x000fea0003800200 */
.L_x_80:
[----:B-1----:R-:W-:Y:S01]  /*04f0*/  MOV R7, R5 ;  /* 0x0000000500077202 */ /* 0x002fe20000000f00 */
[----:B------:R-:W-:-:S04]  /*0500*/  IMAD.MOV.U32 R5, RZ, RZ, 0x0 ;  /* 0x00000000ff057424 */ /* 0x000fc800078e00ff */
[----:B0-----:R-:W-:Y:S05]  /*0510*/  RET.REL.NODEC R4 `(recip_f32) ;  /* 0xfffffff804b87950 */ /* 0x001fea0003c3ffff */
.L_x_84:
        /* <DEDUP_REMOVED lines=14> */
.L_x_118:


//--------------------- .text.tanh_f32            --------------------------
	.section	.text.tanh_f32,"ax",@progbits
	.align	128
        .global         tanh_f32
        .type           tanh_f32,@function
        .size           tanh_f32,(.L_x_145 - tanh_f32)
        .other          tanh_f32,@"STO_CUDA_ENTRY STV_DEFAULT"
tanh_f32:
.text.tanh_f32:
        /* <DEDUP_REMOVED lines=11> */
[----:B0-----:R-:W-:-:S05]  /*00b0*/  IMAD.WIDE.U32 R2, R7, 0x4, R2 ;  /* 0x0000000407027825 */ /* 0x001fca00078e0002 */
[----:B-1----:R2:W3:Y:S01]  /*00c0*/  LDG.E R6, desc[UR4][R2.64] ;  /* 0x0000000402067981 */ /* 0x0024e2000c1e1900 */
[----:B------:R-:W-:Y:S01]  /*00d0*/  MOV R10, 0x3c80f082 ;  /* 0x3c80f082000a7802 */ /* 0x000fe20000000f00 */
[----:B------:R-:W-:Y:S02]  /*00e0*/  HFMA2 R9, -RZ, RZ, 1.875, 0 ;  /* 0x3f800000ff097431 */ /* 0x000fe400000001ff */
[----:B--2---:R-:W-:-:S04]  /*00f0*/  IMAD.WIDE.U32 R2, R7, 0x4, R4 ;  /* 0x0000000407027825 */ /* 0x004fc800078e0004 */
[C---:B---3--:R-:W-:Y:S01]  /*0100*/  FMUL R0, |R6|.reuse, 2.8853900432586669922 ;  /* 0x4038aa3b06007820 */ /* 0x048fe20000400200 */
[C---:B------:R-:W-:Y:S01]  /*0110*/  FMUL R11, R6.reuse, R6 ;  /* 0x00000006060b7220 */ /* 0x040fe20000400000 */
[C---:B------:R-:W-:Y:S02]  /*0120*/  FSETP.GE.AND P1, PT, |R6|.reuse, 0.60000002384185791016, PT ;  /* 0x3f19999a0600780b */ /* 0x040fe40003f26200 */
[----:B------:R-:W-:Y:S01]  /*0130*/  FSETP.GE.AND P0, PT, |R6|, 9.010913848876953125, PT ;  /* 0x41102cb40600780b */ /* 0x000fe20003f06200 */
[C---:B------:R-:W-:Y:S01]  /*0140*/  FFMA R10, R11.reuse, R10, -0.052303962409496307373 ;  /* 0xbd563cae0b0a7423 */ /* 0x040fe2000000000a */
[----:B------:R-:W0:Y:S02]  /*0150*/  MUFU.EX2 R0, R0 ;  /* 0x0000000000007308 */ /* 0x000e240000000800 */
[----:B0-----:R-:W-:Y:S01]  /*0160*/  FADD R8, R0, 1 ;  /* 0x3f80000000087421 */ /* 0x001fe20000000000 */
[----:B------:R-:W-:-:S04]  /*0170*/  FFMA R0, R11, R10, 0.1331529766321182251 ;  /* 0x3e0859410b007423 */ /* 0x000fc8000000000a */
[C---:B------:R-:W-:Y:S01]  /*0180*/  FFMA R0, R11.reuse, R0, -0.33332768082618713379 ;  /* 0xbeaaa9ed0b007423 */ /* 0x040fe20000000000 */
[----:B------:R-:W0:Y:S03]  /*0190*/  MUFU.RCP R8, R8 ;  /* 0x0000000800087308 */ /* 0x000e260000001000 */
[----:B------:R-:W-:Y:S01]  /*01a0*/  FFMA R11, R11, R0, RZ ;  /* 0x000000000b0b7223 */ /* 0x000fe200000000ff */
[----:B0-----:R-:W-:-:S05]  /*01b0*/  FFMA R9, R8, -2, R9 ;  /* 0xc000000008097823 */ /* 0x001fca0000000009 */
[----:B------:R-:W-:-:S04]  /*01c0*/  FSEL R9, R9, 1, !P0 ;  /* 0x3f80000009097808 */ /* 0x000fc80004000000 */
[--C-:B------:R-:W-:Y:S01]  /*01d0*/  LOP3.LUT R9, R9, 0x80000000, R6.reuse, 0xb8, !PT ;  /* 0x8000000009097812 */ /* 0x100fe200078eb806 */
[----:B------:R-:W-:-:S05]  /*01e0*/  @!P1 FFMA R9, R6, R11, R6 ;  /* 0x0000000b06099223 */ /* 0x000fca0000000006 */
[----:B------:R-:W-:Y:S01]  /*01f0*/  STG.E desc[UR4][R2.64], R9 ;  /* 0x0000000902007986 */ /* 0x000fe2000c101904 */
[----:B------:R-:W-:Y:S05]  /*0200*/  EXIT ;  /* 0x000000000000794d */ /* 0x000fea0003800000 */
.L_x_85:
        /* <DEDUP_REMOVED lines=15> */
.L_x_145:


//--------------------- .text.tan_f32             --------------------------
	.section	.text.tan_f32,"ax",@progbits
	.align	128
        .global         tan_f32
        .type           tan_f32,@function
        .size           tan_f32,(.L_x_146 - tan_f32)
        .other          tan_f32,@"STO_CUDA_ENTRY STV_DEFAULT"
tan_f32:
.text.tan_f32:
        /* <DEDUP_REMOVED lines=11> */
[----:B-1----:R-:W2:Y:S01]  /*00b0*/  LDG.E R2, desc[UR6][R2.64] ;  /* 0x0000000602027981 */ /* 0x002ea2000c1e1900 */
[----:B------:R-:W-:Y:S01]  /*00c0*/  BSSY.RECONVERGENT B0, `(.L_x_86) ;  /* 0x0000069000007945 */ /* 0x000fe20003800200 */
[C---:B--2---:R-:W-:Y:S01]  /*00d0*/  FMUL R4, R2.reuse, 0.63661974668502807617 ;  /* 0x3f22f98302047820 */ /* 0x044fe20000400000 */
[----:B------:R-:W-:-:S03]  /*00e0*/  FSETP.GE.AND P0, PT, |R2|, 105615, PT ;  /* 0x47ce47800200780b */ /* 0x000fc60003f06200 */
[----:B------:R-:W0:Y:S02]  /*00f0*/  F2I.NTZ R8, R4 ;  /* 0x0000000400087305 */ /* 0x000e240000203100 */
[----:B0-----:R-:W-:-:S05]  /*0100*/  I2FP.F32.S32 R5, R8 ;  /* 0x0000000800057245 */ /* 0x001fca0000201400 */
[----:B------:R-:W-:-:S04]  /*0110*/  FFMA R6, R5, -1.5707962512969970703, R2 ;  /* 0xbfc90fda05067823 */ /* 0x000fc80000000002 */
[----:B------:R-:W-:-:S04]  /*0120*/  FFMA R6, R5, -7.5497894158615963534e-08, R6 ;  /* 0xb3a2216805067823 */ /* 0x000fc80000000006 */
[----:B------:R-:W-:Y:S01]  /*0130*/  FFMA R6, R5, -5.3903029534742383927e-15, R6 ;  /* 0xa7c234c505067823 */ /* 0x000fe20000000006 */
[----:B------:R-:W-:Y:S06]  /*0140*/  @!P0 BRA `(.L_x_87) ;  /* 0x0000000400808947 */ /* 0x000fec0003800000 */
[----:B------:R-:W-:-:S13]  /*0150*/  FSETP.NEU.AND P0, PT, |R2|, +INF , PT ;  /* 0x7f8000000200780b */ /* 0x000fda0003f0d200 */
[----:B------:R-:W-:Y:S01]  /*0160*/  @!P0 FMUL R6, RZ, R2 ;  /* 0x00000002ff068220 */ /* 0x000fe20000400000 */
[----:B------:R-:W-:Y:S01]  /*0170*/  @!P0 IMAD.MOV.U32 R8, RZ, RZ, RZ ;  /* 0x000000ffff088224 */ /* 0x000fe200078e00ff */
[----:B------:R-:W-:Y:S06]  /*0180*/  @!P0 BRA `(.L_x_87) ;  /* 0x0000000400708947 */ /* 0x000fec0003800000 */
[----:B------:R-:W-:Y:S01]  /*0190*/  IMAD.SHL.U32 R3, R2, 0x100, RZ ;  /* 0x0000010002037824 */ /* 0x000fe200078e00ff */
[----:B------:R-:W0:Y:S01]  /*01a0*/  LDCU.64 UR8, c[0x4][URZ] ;  /* 0x01000000ff0877ac */ /* 0x000e220008000a00 */
[----:B------:R-:W-:Y:S02]  /*01b0*/  IMAD.MOV.U32 R11, RZ, RZ, RZ ;  /* 0x000000ffff0b7224 */ /* 0x000fe400078e00ff */
[----:B------:R-:W-:Y:S01]  /*01c0*/  IMAD.MOV.U32 R8, RZ, RZ, RZ ;  /* 0x000000ffff087224 */ /* 0x000fe200078e00ff */
[----:B------:R-:W-:Y:S01]  /*01d0*/  LOP3.LUT R3, R3, 0x80000000, RZ, 0xfc, !PT ;  /* 0x8000000003037812 */ /* 0x000fe200078efcff */
[----:B------:R-:W-:Y:S01]  /*01e0*/  UMOV UR5, URZ ;  /* 0x000000ff00057c82 */ /* 0x000fe20008000000 */
[----:B------:R-:W-:-:S05]  /*01f0*/  UMOV UR4, URZ ;  /* 0x000000ff00047c82 */ /* 0x000fca0008000000 */
.L_x_88:
[----:B0-----:R-:W-:Y:S01]  /*0200*/  MOV R6, UR8 ;  /* 0x0000000800067c02 */ /* 0x001fe20008000f00 */
[----:B------:R-:W-:-:S05]  /*0210*/  IMAD.U32 R7, RZ, RZ, UR9 ;  /* 0x00000009ff077e24 */ /* 0x000fca000f8e00ff */
[----:B------:R-:W2:Y:S01]  /*0220*/  LDG.E.CONSTANT R4, desc[UR6][R6.64] ;  /* 0x0000000606047981 */ /* 0x000ea2000c1e9900 */
[----:B------:R-:W-:Y:S01]  /*0230*/  UIADD3 UR4, UPT, UPT, UR4, 0x1, URZ ;  /* 0x0000000104047890 */ /* 0x000fe2000fffe0ff */
[C---:B------:R-:W-:Y:S01]  /*0240*/  ISETP.EQ.AND P0, PT, R8.reuse, RZ, PT ;  /* 0x000000ff0800720c */ /* 0x040fe20003f02270 */
[----:B------:R-:W-:Y:S01]  /*0250*/  UIADD3 UR8, UP1, UPT, UR8, 0x4, URZ ;  /* 0x0000000408087890 */ /* 0x000fe2000ff3e0ff */
[C---:B------:R-:W-:Y:S01]  /*0260*/  ISETP.EQ.AND P1, PT, R8.reuse, 0x4, PT ;  /* 0x000000040800780c */ /* 0x040fe20003f22270 */
[----:B------:R-:W-:Y:S01]  /*0270*/  UISETP.NE.AND UP0, UPT, UR4, 0x6, UPT ;  /* 0x000000060400788c */ /* 0x000fe2000bf05270 */
[C---:B------:R-:W-:Y:S01]  /*0280*/  ISETP.EQ.AND P2, PT, R8.reuse, 0x8, PT ;  /* 0x000000080800780c */ /* 0x040fe20003f42270 */
[----:B------:R-:W-:Y:S01]  /*0290*/  UIADD3.X UR9, UPT, UPT, URZ, UR9, URZ, UP1, !UPT ;  /* 0x00000009ff097290 */ /* 0x000fe20008ffe4ff */
[C---:B------:R-:W-:Y:S02]  /*02a0*/  ISETP.EQ.AND P3, PT, R8.reuse, 0xc, PT ;  /* 0x0000000c0800780c */ /* 0x040fe40003f62270 */
[----:B------:R-:W-:-:S02]  /*02b0*/  ISETP.EQ.AND P4, PT, R8, 0x10, PT ;  /* 0x000000100800780c */ /* 0x000fc40003f82270 */
[C---:B------:R-:W-:Y:S01]  /*02c0*/  ISETP.EQ.AND P5, PT, R8.reuse, 0x14, PT ;  /* 0x000000140800780c */ /* 0x040fe20003fa2270 */
[----:B------:R-:W-:Y:S02]  /*02d0*/  VIADD R8, R8, 0x4 ;  /* 0x0000000408087836 */ /* 0x000fe40000000000 */
[----:B--2---:R-:W-:-:S03]  /*02e0*/  IMAD.WIDE.U32 R4, R4, R3, RZ ;  /* 0x0000000304047225 */ /* 0x004fc600078e00ff */
[----:B------:R-:W-:-:S04]  /*02f0*/  IADD3 R4, P6, PT, R4, R11, RZ ;  /* 0x0000000b04047210 */ /* 0x000fc80007fde0ff */
[----:B------:R-:W-:Y:S01]  /*0300*/  IADD3.X R11, PT, PT, R5, UR5, RZ, P6, !PT ;  /* 0x00000005050b7c10 */ /* 0x000fe2000b7fe4ff */
[--C-:B------:R-:W-:Y:S01]  /*0310*/  @P0 IMAD.MOV.U32 R9, RZ, RZ, R4.reuse ;  /* 0x000000ffff090224 */ /* 0x100fe200078e0004 */
[----:B------:R-:W-:Y:S01]  /*0320*/  @P3 MOV R13, R4 ;  /* 0x00000004000d3202 */ /* 0x000fe20000000f00 */
[--C-:B------:R-:W-:Y:S02]  /*0330*/  @P1 IMAD.MOV.U32 R10, RZ, RZ, R4.reuse ;  /* 0x000000ffff0a1224 */ /* 0x100fe400078e0004 */
[--C-:B------:R-:W-:Y:S02]  /*0340*/  @P2 IMAD.MOV.U32 R12, RZ, RZ, R4.reuse ;  /* 0x000000ffff0c2224 */ /* 0x100fe400078e0004 */
[--C-:B------:R-:W-:Y:S02]  /*0350*/  @P4 IMAD.MOV.U32 R14, RZ, RZ, R4.reuse ;  /* 0x000000ffff0e4224 */ /* 0x100fe400078e0004 */
[----:B------:R-:W-:Y:S01]  /*0360*/  @P5 IMAD.MOV.U32 R15, RZ, RZ, R4 ;  /* 0x000000ffff0f5224 */ /* 0x000fe200078e0004 */
[----:B------:R-:W-:Y:S06]  /*0370*/  BRA.U UP0, `(.L_x_88) ;  /* 0xfffffffd00a07547 */ /* 0x000fec000b83ffff */
[----:B------:R-:W-:Y:S01]  /*0380*/  SHF.R.U32.HI R3, RZ, 0x17, R2 ;  /* 0x00000017ff037819 */ /* 0x000fe20000011602 */
[----:B------:R-:W-:Y:S03]  /*0390*/  BSSY.RECONVERGENT B1, `(.L_x_89) ;  /* 0x0000029000017945 */ /* 0x000fe60003800200 */
[C---:B------:R-:W-:Y:S02]  /*03a0*/  LOP3.LUT R4, R3.reuse, 0xe0, RZ, 0xc0, !PT ;  /* 0x000000e003047812 */ /* 0x040fe400078ec0ff */
[----:B------:R-:W-:-:S03]  /*03b0*/  LOP3.LUT P6, RZ, R3, 0x1f, RZ, 0xc0, !PT ;  /* 0x0000001f03ff7812 */ /* 0x000fc600078cc0ff */
[----:B------:R-:W-:-:S05]  /*03c0*/  VIADD R4, R4, 0xffffff80 ;  /* 0xffffff8004047836 */ /* 0x000fca0000000000 */
[----:B------:R-:W-:-:S04]  /*03d0*/  SHF.R.U32.HI R4, RZ, 0x5, R4 ;  /* 0x00000005ff047819 */ /* 0x000fc80000011604 */
[----:B------:R-:W-:-:S04]  /*03e0*/  LEA R6, -R4, RZ, 0x2 ;  /* 0x000000ff04067211 */ /* 0x000fc800078e11ff */
[C---:B------:R-:W-:Y:S02]  /*03f0*/  ISETP.EQ.AND P3, PT, R6.reuse, -0x18, PT ;  /* 0xffffffe80600780c */ /* 0x040fe40003f62270 */
[C---:B------:R-:W-:Y:S02]  /*0400*/  ISETP.EQ.AND P4, PT, R6.reuse, -0x14, PT ;  /* 0xffffffec0600780c */ /* 0x040fe40003f82270 */
[C---:B------:R-:W-:Y:S02]  /*0410*/  ISETP.EQ.AND P2, PT, R6.reuse, -0x10, PT ;  /* 0xfffffff00600780c */ /* 0x040fe40003f42270 */
[C---:B------:R-:W-:Y:S02]  /*0420*/  ISETP.EQ.AND P1, PT, R6.reuse, -0xc, PT ;  /* 0xfffffff40600780c */ /* 0x040fe40003f22270 */
[C---:B------:R-:W-:Y:S02]  /*0430*/  ISETP.EQ.AND P0, PT, R6.reuse, -0x8, PT ;  /* 0xfffffff80600780c */ /* 0x040fe40003f02270 */
[----:B------:R-:W-:-:S03]  /*0440*/  ISETP.EQ.AND P5, PT, R6, RZ, PT ;  /* 0x000000ff0600720c */ /* 0x000fc60003fa2270 */
[--C-:B------:R-:W-:Y:S01]  /*0450*/  @P3 IMAD.MOV.U32 R4, RZ, RZ, R9.reuse ;  /* 0x000000ffff043224 */ /* 0x100fe200078e0009 */
[C---:B------:R-:W-:Y:S01]  /*0460*/  ISETP.EQ.AND P3, PT, R6.reuse, -0x4, PT ;  /* 0xfffffffc0600780c */ /* 0x040fe20003f62270 */
[----:B------:R-:W-:Y:S02]  /*0470*/  @P4 IMAD.MOV.U32 R5, RZ, RZ, R9 ;  /* 0x000000ffff054224 */ /* 0x000fe400078e0009 */
[----:B------:R-:W-:Y:S01]  /*0480*/  @P4 IMAD.MOV.U32 R4, RZ, RZ, R10 ;  /* 0x000000ffff044224 */ /* 0x000fe200078e000a */
[----:B------:R-:W-:Y:S01]  /*0490*/  ISETP.EQ.AND P4, PT, R6, 0x4, PT ;  /* 0x000000040600780c */ /* 0x000fe20003f82270 */
[----:B------:R-:W-:Y:S01]  /*04a0*/  @P2 IMAD.MOV.U32 R4, RZ, RZ, R12 ;  /* 0x000000ffff042224 */ /* 0x000fe200078e000c */
[----:B------:R-:W-:Y:S01]  /*04b0*/  @P2 MOV R5, R10 ;  /* 0x0000000a00052202 */ /* 0x000fe20000000f00 */
[----:B------:R-:W-:Y:S02]  /*04c0*/  @P1 IMAD.MOV.U32 R4, RZ, RZ, R13 ;  /* 0x000000ffff041224 */ /* 0x000fe400078e000d */
[----:B------:R-:W-:-:S02]  /*04d0*/  @P0 IMAD.MOV.U32 R4, RZ, RZ, R14 ;  /* 0x000000ffff040224 */ /* 0x000fc400078e000e */
[----:B------:R-:W-:Y:S01]  /*04e0*/  @P1 IMAD.MOV.U32 R5, RZ, RZ, R12 ;  /* 0x000000ffff051224 */ /* 0x000fe200078e000c */
[----:B------:R-:W-:Y:S01]  /*04f0*/  @P0 MOV R5, R13 ;  /* 0x0000000d00050202 */ /* 0x000fe20000000f00 */
[----:B------:R-:W-:Y:S02]  /*0500*/  @P3 IMAD.MOV.U32 R4, RZ, RZ, R15 ;  /* 0x000000ffff043224 */ /* 0x000fe400078e000f */
[--C-:B------:R-:W-:Y:S02]  /*0510*/  @P5 IMAD.MOV.U32 R4, RZ, RZ, R11.reuse ;  /* 0x000000ffff045224 */ /* 0x100fe400078e000b */
[----:B------:R-:W-:Y:S01]  /*0520*/  @P3 IMAD.MOV.U32 R5, RZ, RZ, R14 ;  /* 0x000000ffff053224 */ /* 0x000fe200078e000e */
[----:B------:R-:W-:Y:S01]  /*0530*/  @P5 MOV R5, R15 ;  /* 0x0000000f00055202 */ /* 0x000fe20000000f00 */
[----:B------:R-:W-:Y:S02]  /*0540*/  @P4 IMAD.MOV.U32 R5, RZ, RZ, R11 ;  /* 0x000000ffff054224 */ /* 0x000fe400078e000b */
[----:B------:R-:W-:Y:S01]  /*0550*/  IMAD.MOV.U32 R8, RZ, RZ, R4 ;  /* 0x000000ffff087224 */ /* 0x000fe200078e0004 */
[----:B------:R-:W-:Y:S06]  /*0560*/  @!P6 BRA `(.L_x_90) ;  /* 0x00000000002ce947 */ /* 0x000fec0003800000 */
[----:B------:R-:W-:Y:S01]  /*0570*/  @P2 MOV R4, R9 ;  /* 0x0000000900042202 */ /* 0x000fe20000000f00 */
[----:B------:R-:W-:Y:S01]  /*0580*/  @P1 IMAD.MOV.U32 R4, RZ, RZ, R10 ;  /* 0x000000ffff041224 */ /* 0x000fe200078e000a */
[----:B------:R-:W-:Y:S01]  /*0590*/  LOP3.LUT R3, R3, 0x1f, RZ, 0xc0, !PT ;  /* 0x0000001f03037812 */ /* 0x000fe200078ec0ff */
[----:B------:R-:W-:Y:S01]  /*05a0*/  @P0 IMAD.MOV.U32 R4, RZ, RZ, R12 ;  /* 0x000000ffff040224 */ /* 0x000fe200078e000c */
[----:B------:R-:W-:Y:S01]  /*05b0*/  ISETP.EQ.AND P0, PT, R6, 0x8, PT ;  /* 0x000000080600780c */ /* 0x000fe20003f02270 */
[----:B------:R-:W-:Y:S01]  /*05c0*/  @P3 IMAD.MOV.U32 R4, RZ, RZ, R13 ;  /* 0x000000ffff043224 */ /* 0x000fe200078e000d */
[----:B------:R-:W-:Y:S01]  /*05d0*/  @P5 MOV R4, R14 ;  /* 0x0000000e00045202 */ /* 0x000fe20000000f00 */
[----:B------:R-:W-:Y:S01]  /*05e0*/  @P4 IMAD.MOV.U32 R4, RZ, RZ, R15 ;  /* 0x000000ffff044224 */ /* 0x000fe200078e000f */
[----:B------:R-:W-:-:S09]  /*05f0*/  SHF.L.W.U32.HI R8, R5, R3, R8 ;  /* 0x0000000305087219 */ /* 0x000fd20000010e08 */
[----:B------:R-:W-:-:S05]  /*0600*/  @P0 IMAD.MOV.U32 R4, RZ, RZ, R11 ;  /* 0x000000ffff040224 */ /* 0x000fca00078e000b */
[----:B------:R-:W-:-:S07]  /*0610*/  SHF.L.W.U32.HI R5, R4, R3, R5 ;  /* 0x0000000304057219 */ /* 0x000fce0000010e05 */
.L_x_90:
[----:B------:R-:W-:Y:S05]  /*0620*/  BSYNC.RECONVERGENT B1 ;  /* 0x0000000000017941 */ /* 0x000fea0003800200 */
.L_x_89:
[C---:B------:R-:W-:Y:S01]  /*0630*/  SHF.L.W.U32.HI R3, R5.reuse, 0x2, R8 ;  /* 0x0000000205037819 */ /* 0x040fe20000010e08 */
[----:B------:R-:W-:Y:S01]  /*0640*/  IMAD.SHL.U32 R5, R5, 0x4, RZ ;  /* 0x0000000405057824 */ /* 0x000fe200078e00ff */
[----:B------:R-:W-:Y:S01]  /*0650*/  UMOV UR4, 0x54442d19 ;  /* 0x54442d1900047882 */ /* 0x000fe20000000000 */
[----:B------:R-:W-:Y:S01]  /*0660*/  UMOV UR5, 0x3bf921fb ;  /* 0x3bf921fb00057882 */ /* 0x000fe20000000000 */
[----:B------:R-:W-:Y:S02]  /*0670*/  SHF.R.S32.HI R4, RZ, 0x1f, R3 ;  /* 0x0000001fff047819 */ /* 0x000fe40000011403 */
[----:B------:R-:W-:Y:S02]  /*0680*/  ISETP.GE.AND P0, PT, R2, RZ, PT ;  /* 0x000000ff0200720c */ /* 0x000fe40003f06270 */
[C---:B------:R-:W-:Y:S02]  /*0690*/  LOP3.LUT R6, R4.reuse, R5, RZ, 0x3c, !PT ;  /* 0x0000000504067212 */ /* 0x040fe400078e3cff */
[----:B------:R-:W-:-:S02]  /*06a0*/  LOP3.LUT R7, R4, R3, RZ, 0x3c, !PT ;  /* 0x0000000304077212 */ /* 0x000fc400078e3cff */
[----:B------:R-:W-:Y:S02]  /*06b0*/  SHF.R.U32.HI R8, RZ, 0x1e, R8 ;  /* 0x0000001eff087819 */ /* 0x000fe40000011608 */
[----:B------:R-:W0:Y:S01]  /*06c0*/  I2F.F64.S64 R4, R6 ;  /* 0x0000000600047312 */ /* 0x000e220000301c00 */
[C---:B------:R-:W-:Y:S02]  /*06d0*/  LOP3.LUT R2, R3.reuse, R2, RZ, 0x3c, !PT ;  /* 0x0000000203027212 */ /* 0x040fe400078e3cff */
[----:B------:R-:W-:Y:S02]  /*06e0*/  LEA.HI R8, R3, R8, RZ, 0x1 ;  /* 0x0000000803087211 */ /* 0x000fe400078f08ff */
[----:B------:R-:W-:Y:S02]  /*06f0*/  ISETP.GE.AND P1, PT, R2, RZ, PT ;  /* 0x000000ff0200720c */ /* 0x000fe40003f26270 */
[----:B------:R-:W-:-:S05]  /*0700*/  IADD3 R2, PT, PT, -R8, RZ, RZ ;  /* 0x000000ff08027210 */ /* 0x000fca0007ffe1ff */
[----:B------:R-:W-:Y:S01]  /*0710*/  @!P0 IMAD.MOV.U32 R8, RZ, RZ, R2 ;  /* 0x000000ffff088224 */ /* 0x000fe200078e0002 */
[----:B0-----:R-:W-:-:S10]  /*0720*/  DMUL R4, R4, UR4 ;  /* 0x0000000404047c28 */ /* 0x001fd40008000000 */
[----:B------:R-:W0:Y:S02]  /*0730*/  F2F.F32.F64 R4, R4 ;  /* 0x0000000400047310 */ /* 0x000e240000301000 */
[----:B0-----:R-:W-:-:S07]  /*0740*/  FSEL R6, -R4, R4, !P1 ;  /* 0x0000000404067208 */ /* 0x001fce0004800100 */
.L_x_87:
[----:B------:R-:W-:Y:S05]  /*0750*/  BSYNC.RECONVERGENT B0 ;  /* 0x0000000000007941 */ /* 0x000fea0003800200 */
.L_x_86:
[----:B------:R-:W-:Y:S02]  /*0760*/  IMAD.MOV.U32 R3, RZ, RZ, 0x3c190000 ;  /* 0x3c190000ff037424 */ /* 0x000fe400078e00ff */
[C---:B------:R-:W-:Y:S01]  /*0770*/  FMUL R4, R6.reuse, R6 ;  /* 0x0000000606047220 */ /* 0x040fe20000400000 */
[----:B------:R-:W-:Y:S02]  /*0780*/  FSETP.NEU.AND P0, PT, |R6|, 0.00049096695147454738617, PT ;  /* 0x3a00b43c0600780b */ /* 0x000fe40003f0d200 */
[----:B------:R-:W-:Y:S01]  /*0790*/  LOP3.LUT R8, R8, 0x1, RZ, 0xc0, !PT ;  /* 0x0000000108087812 */ /* 0x000fe200078ec0ff */
[----:B------:R-:W-:-:S03]  /*07a0*/  FFMA R3, R4, R3, 0.003265380859375 ;  /* 0x3b56000004037423 */ /* 0x000fc60000000003 */
[----:B------:R-:W-:Y:S01]  /*07b0*/  ISETP.NE.U32.AND P1, PT, R8, 0x1, PT ;  /* 0x000000010800780c */ /* 0x000fe20003f25070 */
[----:B------:R-:W-:-:S04]  /*07c0*/  FFMA R3, R4, R3, 0.0242919921875 ;  /* 0x3cc7000004037423 */ /* 0x000fc80000000003 */
[----:B------:R-:W-:-:S04]  /*07d0*/  FFMA R3, R4, R3, 0.053466796875 ;  /* 0x3d5b000004037423 */ /* 0x000fc80000000003 */
[C---:B------:R-:W-:Y:S02]  /*07e0*/  FFMA R5, R4.reuse, R3, 0.13337790966033935547 ;  /* 0x3e08943804057423 */ /* 0x040fe40000000003 */
[----:B------:R-:W0:Y:S02]  /*07f0*/  LDC.64 R2, c[0x0][0x388] ;  /* 0x0000e200ff027b82 */ /* 0x000e240000000a00 */
[C---:B------:R-:W-:Y:S01]  /*0800*/  FFMA R5, R4.reuse, R5, 0.33333230018615722656 ;  /* 0x3eaaaa8804057423 */ /* 0x040fe20000000005 */
[----:B------:R-:W-:-:S04]  /*0810*/  FMUL R4, R4, R6 ;  /* 0x0000000604047220 */ /* 0x000fc80000400000 */
[----:B------:R-:W-:-:S06]  /*0820*/  @P0 FFMA R6, R5, R4, R6 ;  /* 0x0000000405060223 */ /* 0x000fcc0000000006 */
[----:B------:R-:W1:Y:S01]  /*0830*/  @!P1 MUFU.RCP R6, -R6 ;  /* 0x8000000600069308 */ /* 0x000e620000001000 */
[----:B0-----:R-:W-:-:S05]  /*0840*/  IMAD.WIDE.U32 R2, R0, 0x4, R2 ;  /* 0x0000000400027825 */ /* 0x001fca00078e0002 */
[----:B-1----:R-:W-:Y:S01]  /*0850*/  STG.E desc[UR6][R2.64], R6 ;  /* 0x0000000602007986 */ /* 0x002fe2000c101906 */
[----:B------:R-:W-:Y:S05]  /*0860*/  EXIT ;  /* 0x000000000000794d */ /* 0x000fea0003800000 */
.L_x_91:
        /* <DEDUP_REMOVED lines=9> */
.L_x_146:


//--------------------- .text.cos_f32             --------------------------
	.section	.text.cos_f32,"ax",@progbits
	.align	128
        .global         cos_f32
        .type           cos_f32,@function
        .size           cos_f32,(.L_x_147 - cos_f32)
        .other          cos_f32,@"STO_CUDA_ENTRY STV_DEFAULT"
cos_f32:
.text.cos_f32:
        /* <DEDUP_REMOVED lines=13> */
[C---:B--2---:R-:W-:Y:S01]  /*00d0*/  FMUL R3, R0.reuse, 0.63661974668502807617 ;  /* 0x3f22f98300037820 */ /* 0x044fe20000400000 */
[----:B------:R-:W-:-:S05]  /*00e0*/  FSETP.GE.AND P0, PT, |R0|, 105615, PT ;  /* 0x47ce47800000780b */ /* 0x000fca0003f06200 */
        /* <DEDUP_REMOVED lines=17> */
.L_x_94:
[----:B0-----:R-:W-:Y:S01]  /*0200*/  IMAD.U32 R6, RZ, RZ, UR8 ;  /* 0x00000008ff067e24 */ /* 0x001fe2000f8e00ff */
[----:B------:R-:W-:-:S05]  /*0210*/  MOV R7, UR9 ;  /* 0x0000000900077c02 */ /* 0x000fca0008000f00 */
        /* <DEDUP_REMOVED lines=27> */
[----:B------:R-:W-:-:S05]  /*03d0*/  SHF.R.U32.HI R4, RZ, 0x5, R4 ;  /* 0x00000005ff047819 */ /* 0x000fca0000011604 */
[----:B------:R-:W-:-:S05]  /*03e0*/  IMAD.U32 R6, R4, -0x4, RZ ;  /* 0xfffffffc04067824 */ /* 0x000fca00078e00ff */
[C---:B------:R-:W-:Y:S02]  /*03f0*/  ISETP.EQ.AND P3, PT, R6.reuse, -0x18, PT ;  /* 0xffffffe80600780c */ /* 0x040fe40003f62270 */
[C---:B------:R-:W-:Y:S02]  /*0400*/  ISETP.EQ.AND P4, PT, R6.reuse, -0x14, PT ;  /* 0xffffffec0600780c */ /* 0x040fe40003f82270 */
[C---:B------:R-:W-:Y:S02]  /*0410*/  ISETP.EQ.AND P2, PT, R6.reuse, -0x10, PT ;  /* 0xfffffff00600780c */ /* 0x040fe40003f42270 */
[C---:B------:R-:W-:Y:S02]  /*0420*/  ISETP.EQ.AND P1, PT, R6.reuse, -0xc, PT ;  /* 0xfffffff40600780c */ /* 0x040fe40003f22270 */
[C---:B------:R-:W-:Y:S02]  /*0430*/  ISETP.EQ.AND P0, PT, R6.reuse, -0x8, PT ;  /* 0xfffffff80600780c */ /* 0x040fe40003f02270 */
[----:B------:R-:W-:-:S03]  /*0440*/  ISETP.EQ.AND P5, PT, R6, RZ, PT ;  /* 0x000000ff0600720c */ /* 0x000fc60003fa2270 */
[----:B------:R-:W-:Y:S02]  /*0450*/  @P3 MOV R4, R9 ;  /* 0x0000000900043202 */ /* 0x000fe40000000f00 */
[C---:B------:R-:W-:Y:S01]  /*0460*/  ISETP.EQ.AND P3, PT, R6.reuse, -0x4, PT ;  /* 0xfffffffc0600780c */ /* 0x040fe20003f62270 */
[----:B------:R-:W-:Y:S02]  /*0470*/  @P4 IMAD.MOV.U32 R5, RZ, RZ, R9 ;  /* 0x000000ffff054224 */ /* 0x000fe400078e0009 */
[----:B------:R-:W-:Y:S01]  /*0480*/  @P4 IMAD.MOV.U32 R4, RZ, RZ, R10 ;  /* 0x000000ffff044224 */ /* 0x000fe200078e000a */
[----:B------:R-:W-:Y:S01]  /*0490*/  ISETP.EQ.AND P4, PT, R6, 0x4, PT ;  /* 0x000000040600780c */ /* 0x000fe20003f82270 */
[----:B------:R-:W-:Y:S02]  /*04a0*/  @P2 IMAD.MOV.U32 R4, RZ, RZ, R12 ;  /* 0x000000ffff042224 */ /* 0x000fe400078e000c */
[----:B------:R-:W-:Y:S02]  /*04b0*/  @P1 IMAD.MOV.U32 R4, RZ, RZ, R13 ;  /* 0x000000ffff041224 */ /* 0x000fe400078e000d */
[----:B------:R-:W-:-:S02]  /*04c0*/  @P0 IMAD.MOV.U32 R4, RZ, RZ, R14 ;  /* 0x000000ffff040224 */ /* 0x000fc400078e000e */
[----:B------:R-:W-:Y:S01]  /*04d0*/  @P2 IMAD.MOV.U32 R5, RZ, RZ, R10 ;  /* 0x000000ffff052224 */ /* 0x000fe200078e000a */
[----:B------:R-:W-:Y:S01]  /*04e0*/  @P1 MOV R5, R12 ;  /* 0x0000000c00051202 */ /* 0x000fe20000000f00 */
[----:B------:R-:W-:Y:S01]  /*04f0*/  @P0 IMAD.MOV.U32 R5, RZ, RZ, R13 ;  /* 0x000000ffff050224 */ /* 0x000fe200078e000d */
[----:B------:R-:W-:Y:S01]  /*0500*/  @P3 MOV R4, R15 ;  /* 0x0000000f00043202 */ /* 0x000fe20000000f00 */
[----:B------:R-:W-:Y:S02]  /*0510*/  @P5 IMAD.MOV.U32 R4, RZ, RZ, R11 ;  /* 0x000000ffff045224 */ /* 0x000fe400078e000b */
[----:B------:R-:W-:Y:S02]  /*0520*/  @P3 IMAD.MOV.U32 R5, RZ, RZ, R14 ;  /* 0x000000ffff053224 */ /* 0x000fe400078e000e */
[----:B------:R-:W-:Y:S02]  /*0530*/  @P5 IMAD.MOV.U32 R5, RZ, RZ, R15 ;  /* 0x000000ffff055224 */ /* 0x000fe400078e000f */
[----:B------:R-:W-:-:S02]  /*0540*/  @P4 IMAD.MOV.U32 R5, RZ, RZ, R11 ;  /* 0x000000ffff054224 */ /* 0x000fc400078e000b */
        /* <DEDUP_REMOVED lines=8> */
[----:B------:R-:W-:Y:S01]  /*05d0*/  SHF.L.W.U32.HI R8, R5, R3, R8 ;  /* 0x0000000305087219 */ /* 0x000fe20000010e08 */
[----:B------:R-:W-:Y:S01]  /*05e0*/  @P5 IMAD.MOV.U32 R4, RZ, RZ, R14 ;  /* 0x000000ffff045224 */ /* 0x000fe200078e000e */
[----:B------:R-:W-:-:S09]  /*05f0*/  @P4 MOV R4, R15 ;  /* 0x0000000f00044202 */ /* 0x000fd20000000f00 */
[----:B------:R-:W-:-:S05]  /*0600*/  @P0 IMAD.MOV.U32 R4, RZ, RZ, R11 ;  /* 0x000000ffff040224 */ /* 0x000fca00078e000b */
[----:B------:R-:W-:-:S07]  /*0610*/  SHF.L.W.U32.HI R5, R4, R3, R5 ;  /* 0x0000000304057219 */ /* 0x000fce0000010e05 */
.L_x_96:
[----:B------:R-:W-:Y:S05]  /*0620*/  BSYNC.RECONVERGENT B1 ;  /* 0x0000000000017941 */ /* 0x000fea0003800200 */
.L_x_95:
        /* <DEDUP_REMOVED lines=12> */
[----:B------:R-:W-:-:S03]  /*06f0*/  ISETP.GE.AND P1, PT, R0, RZ, PT ;  /* 0x000000ff0000720c */ /* 0x000fc60003f26270 */
[----:B------:R-:W-:-:S04]  /*0700*/  IMAD.MOV R0, RZ, RZ, -R3 ;  /* 0x000000ffff007224 */ /* 0x000fc800078e0a03 */
[----:B------:R-:W-:Y:S01]  /*0710*/  @!P0 IMAD.MOV.U32 R3, RZ, RZ, R0 ;  /* 0x000000ffff038224 */ /* 0x000fe200078e0000 */
[----:B0-----:R-:W-:-:S10]  /*0720*/  DMUL R4, R4, UR4 ;  /* 0x0000000404047c28 */ /* 0x001fd40008000000 */
[----:B------:R-:W0:Y:S02]  /*0730*/  F2F.F32.F64 R4, R4 ;  /* 0x0000000400047310 */ /* 0x000e240000301000 */
[----:B0-----:R-:W-:-:S07]  /*0740*/  FSEL R6, -R4, R4, !P1 ;  /* 0x0000000404067208 */ /* 0x001fce0004800100 */
.L_x_93:
[----:B------:R-:W-:Y:S05]  /*0750*/  BSYNC.RECONVERGENT B0 ;  /* 0x0000000000007941 */ /* 0x000fea0003800200 */
.L_x_92:
[----:B------:R-:W-:Y:S01]  /*0760*/  MOV R0, 0x37cbac00 ;  /* 0x37cbac0000007802 */ /* 0x000fe20000000f00 */
[----:B------:R-:W-:Y:S01]  /*0770*/  FMUL R7, R6, R6 ;  /* 0x0000000606077220 */ /* 0x000fe20000400000 */
[C---:B------:R-:W-:Y:S01]  /*0780*/  LOP3.LUT R8, R3.reuse, 0x1, RZ, 0xc0, !PT ;  /* 0x0000000103087812 */ /* 0x040fe200078ec0ff */
[----:B------:R-:W0:Y:S01]  /*0790*/  LDC.64 R4, c[0x0][0x388] ;  /* 0x0000e200ff047b82 */ /* 0x000e220000000a00 */
[----:B------:R-:W-:Y:S02]  /*07a0*/  VIADD R3, R3, 0x1 ;  /* 0x0000000103037836 */ /* 0x000fe40000000000 */
[----:B------:R-:W-:Y:S01]  /*07b0*/  FFMA R0, R7, R0, -0.0013887860113754868507 ;  /* 0xbab607ed07007423 */ /* 0x000fe20000000000 */
[----:B------:R-:W-:Y:S01]  /*07c0*/  ISETP.NE.U32.AND P0, PT, R8, 0x1, PT ;  /* 0x000000010800780c */ /* 0x000fe20003f05070 */
[----:B------:R-:W-:Y:S02]  /*07d0*/  IMAD.MOV.U32 R8, RZ, RZ, 0x3c0885e4 ;  /* 0x3c0885e4ff087424 */ /* 0x000fe400078e00ff */
[----:B------:R-:W-:Y:S01]  /*07e0*/  IMAD.MOV.U32 R9, RZ, RZ, 0x3e2aaaa8 ;  /* 0x3e2aaaa8ff097424 */ /* 0x000fe200078e00ff */
[----:B------:R-:W-:-:S02]  /*07f0*/  FSEL R0, R0, -0.00019574658654164522886, P0 ;  /* 0xb94d415300007808 */ /* 0x000fc40000000000 */
[----:B------:R-:W-:Y:S02]  /*0800*/  FSEL R8, R8, 0.041666727513074874878, !P0 ;  /* 0x3d2aaabb08087808 */ /* 0x000fe40004000000 */
[----:B------:R-:W-:Y:S02]  /*0810*/  LOP3.LUT P1, RZ, R3, 0x2, RZ, 0xc0, !PT ;  /* 0x0000000203ff7812 */ /* 0x000fe4000782c0ff */
[----:B------:R-:W-:Y:S01]  /*0820*/  FSEL R3, -R9, -0.4999999701976776123, !P0 ;  /* 0xbeffffff09037808 */ /* 0x000fe20004000100 */
[----:B------:R-:W-:Y:S01]  /*0830*/  FFMA R8, R7, R0, R8 ;  /* 0x0000000007087223 */ /* 0x000fe20000000008 */
[----:B------:R-:W-:-:S03]  /*0840*/  FSEL R0, R6, 1, !P0 ;  /* 0x3f80000006007808 */ /* 0x000fc60004000000 */
[C---:B------:R-:W-:Y:S02]  /*0850*/  FFMA R3, R7.reuse, R8, R3 ;  /* 0x0000000807037223 */ /* 0x040fe40000000003 */
[----:B------:R-:W-:-:S04]  /*0860*/  FFMA R7, R7, R0, RZ ;  /* 0x0000000007077223 */ /* 0x000fc800000000ff */
[----:B------:R-:W-:Y:S01]  /*0870*/  FFMA R3, R7, R3, R0 ;  /* 0x0000000307037223 */ /* 0x000fe20000000000 */
[----:B0-----:R-:W-:-:S04]  /*0880*/  IMAD.WIDE.U32 R4, R2, 0x4, R4 ;  /* 0x0000000402047825 */ /* 0x001fc800078e0004 */
[----:B------:R-:W-:-:S05]  /*0890*/  @P1 FADD R3, RZ, -R3 ;  /* 0x80000003ff031221 */ /* 0x000fca0000000000 */
[----:B------:R-:W-:Y:S01]  /*08a0*/  STG.E desc[UR6][R4.64], R3 ;  /* 0x0000000304007986 */ /* 0x000fe2000c101906 */
[----:B------:R-:W-:Y:S05]  /*08b0*/  EXIT ;  /* 0x000000000000794d */ /* 0x000fea0003800000 */
.L_x_97:
        /* <DEDUP_REMOVED lines=12> */
.L_x_147:


//--------------------- .text.sin_f32             --------------------------
	.section	.text.sin_f32,"ax",@progbits
	.align	128
        .global         sin_f32
        .type           sin_f32,@function
        .size           sin_f32,(.L_x_148 - sin_f32)
        .other          sin_f32,@"STO_CUDA_ENTRY STV_DEFAULT"
sin_f32:
.text.sin_f32:
        /* <DEDUP_REMOVED lines=32> */
.L_x_100:
        /* <DEDUP_REMOVED lines=66> */
.L_x_102:
[----:B------:R-:W-:Y:S05]  /*0620*/  BSYNC.RECONVERGENT B1 ;  /* 0x0000000000017941 */ /* 0x000fea0003800200 */
.L_x_101:
        /* <DEDUP_REMOVED lines=18> */
.L_x_99:
[----:B------:R-:W-:Y:S05]  /*0750*/  BSYNC.RECONVERGENT B0 ;  /* 0x0000000000007941 */ /* 0x000fea0003800200 */
.L_x_98:
[----:B------:R-:W-:Y:S01]  /*0760*/  MOV R0, 0x37cbac00 ;  /* 0x37cbac0000007802 */ /* 0x000fe20000000f00 */
[----:B------:R-:W-:Y:S01]  /*0770*/  FMUL R7, R6, R6 ;  /* 0x0000000606077220 */ /* 0x000fe20000400000 */
[----:B------:R-:W-:Y:S01]  /*0780*/  LOP3.LUT R8, R3, 0x1, RZ, 0xc0, !PT ;  /* 0x0000000103087812 */ /* 0x000fe200078ec0ff */
[----:B------:R-:W0:Y:S01]  /*0790*/  LDC.64 R4, c[0x0][0x388] ;  /* 0x0000e200ff047b82 */ /* 0x000e220000000a00 */
[----:B------:R-:W-:Y:S02]  /*07a0*/  IMAD.MOV.U32 R9, RZ, RZ, 0x3effffff ;  /* 0x3effffffff097424 */ /* 0x000fe400078e00ff */
[----:B------:R-:W-:Y:S01]  /*07b0*/  FFMA R0, R7, R0, -0.0013887860113754868507 ;  /* 0xbab607ed07007423 */ /* 0x000fe20000000000 */
[----:B------:R-:W-:Y:S01]  /*07c0*/  ISETP.NE.U32.AND P0, PT, R8, 0x1, PT ;  /* 0x000000010800780c */ /* 0x000fe20003f05070 */
[----:B------:R-:W-:Y:S01]  /*07d0*/  IMAD.MOV.U32 R8, RZ, RZ, 0x3d2aaabb ;  /* 0x3d2aaabbff087424 */ /* 0x000fe200078e00ff */
[----:B------:R-:W-:Y:S02]  /*07e0*/  LOP3.LUT P1, RZ, R3, 0x2, RZ, 0xc0, !PT ;  /* 0x0000000203ff7812 */ /* 0x000fe4000782c0ff */
[----:B------:R-:W-:-:S02]  /*07f0*/  FSEL R0, R0, -0.00019574658654164522886, !P0 ;  /* 0xb94d415300007808 */ /* 0x000fc40004000000 */
[----:B------:R-:W-:Y:S02]  /*0800*/  FSEL R8, R8, 0.0083327032625675201416, !P0 ;  /* 0x3c0885e408087808 */ /* 0x000fe40004000000 */
[----:B------:R-:W-:-:S03]  /*0810*/  FSEL R3, -R9, -0.16666662693023681641, !P0 ;  /* 0xbe2aaaa809037808 */ /* 0x000fc60004000100 */
[----:B------:R-:W-:Y:S01]  /*0820*/  FFMA R8, R7, R0, R8 ;  /* 0x0000000007087223 */ /* 0x000fe20000000008 */
[----:B------:R-:W-:-:S03]  /*0830*/  FSEL R0, R6, 1, P0 ;  /* 0x3f80000006007808 */ /* 0x000fc60000000000 */
[C---:B------:R-:W-:Y:S02]  /*0840*/  FFMA R3, R7.reuse, R8, R3 ;  /* 0x0000000807037223 */ /* 0x040fe40000000003 */
[----:B------:R-:W-:-:S04]  /*0850*/  FFMA R7, R7, R0, RZ ;  /* 0x0000000007077223 */ /* 0x000fc800000000ff */
[----:B------:R-:W-:Y:S01]  /*0860*/  FFMA R3, R7, R3, R0 ;  /* 0x0000000307037223 */ /* 0x000fe20000000000 */
[----:B0-----:R-:W-:-:S04]  /*0870*/  IMAD.WIDE.U32 R4, R2, 0x4, R4 ;  /* 0x0000000402047825 */ /* 0x001fc800078e0004 */
[----:B------:R-:W-:-:S05]  /*0880*/  @P1 FADD R3, RZ, -R3 ;  /* 0x80000003ff031221 */ /* 0x000fca0000000000 */
[----:B------:R-:W-:Y:S01]  /*0890*/  STG.E desc[UR6][R4.64], R3 ;  /* 0x0000000304007986 */ /* 0x000fe2000c101906 */
[----:B------:R-:W-:Y:S05]  /*08a0*/  EXIT ;  /* 0x000000000000794d */ /* 0x000fea0003800000 */
.L_x_103:
        /* <DEDUP_REMOVED lines=13> */
.L_x_148:


//--------------------- .text.log_f32             --------------------------
	.section	.text.log_f32,"ax",@progbits
	.align	128
        .global         log_f32
        .type           log_f32,@function
        .size           log_f32,(.L_x_149 - log_f32)
        .other          log_f32,@"STO_CUDA_ENTRY STV_DEFAULT"
log_f32:
.text.log_f32:
        /* <DEDUP_REMOVED lines=11> */
[----:B-1----:R0:W2:Y:S01]  /*00b0*/  LDG.E R0, desc[UR4][R2.64] ;  /* 0x0000000402007981 */ /* 0x0020a2000c1e1900 */
[----:B------:R-:W-:Y:S01]  /*00c0*/  HFMA2 R9, -RZ, RZ, 1.5048828125, 33.21875 ;  /* 0x3e055027ff097431 */ /* 0x000fe200000001ff */
[----:B0-----:R-:W0:Y:S02]  /*00d0*/  LDC.64 R2, c[0x0][0x388] ;  /* 0x0000e200ff027b82 */ /* 0x001e240000000a00 */
[----:B0-----:R-:W-:Y:S01]  /*00e0*/  IMAD.WIDE.U32 R2, R5, 0x4, R2 ;  /* 0x0000000405027825 */ /* 0x001fe200078e0002 */
[----:B--2---:R-:W-:-:S13]  /*00f0*/  FSETP.GEU.AND P0, PT, R0, 1.175494350822287508e-38, PT ;  /* 0x008000000000780b */ /* 0x004fda0003f0e000 */
[----:B------:R-:W-:-:S05]  /*0100*/  @!P0 FMUL R0, R0, 8388608 ;  /* 0x4b00000000008820 */ /* 0x000fca0000400000 */
[----:B------:R-:W-:-:S04]  /*0110*/  IADD3 R4, PT, PT, R0, -0x3f2aaaab, RZ ;  /* 0xc0d5555500047810 */ /* 0x000fc80007ffe0ff */
[----:B------:R-:W-:-:S04]  /*0120*/  LOP3.LUT R7, R4, 0xff800000, RZ, 0xc0, !PT ;  /* 0xff80000004077812 */ /* 0x000fc800078ec0ff */
[-C--:B------:R-:W-:Y:S02]  /*0130*/  IADD3 R4, PT, PT, R0, -R7.reuse, RZ ;  /* 0x8000000700047210 */ /* 0x080fe40007ffe0ff */
[----:B------:R-:W-:-:S03]  /*0140*/  I2FP.F32.S32 R7, R7 ;  /* 0x0000000700077245 */ /* 0x000fc60000201400 */
[----:B------:R-:W-:Y:S01]  /*0150*/  FADD R6, R4, -1 ;  /* 0xbf80000004067421 */ /* 0x000fe20000000000 */
[----:B------:R-:W-:Y:S02]  /*0160*/  FSEL R4, RZ, -23, P0 ;  /* 0xc1b80000ff047808 */ /* 0x000fe40000000000 */
[----:B------:R-:W-:Y:S01]  /*0170*/  ISETP.GT.U32.AND P0, PT, R0, 0x7f7fffff, PT ;  /* 0x7f7fffff0000780c */ /* 0x000fe20003f04070 */
[C---:B------:R-:W-:Y:S02]  /*0180*/  FFMA R9, R6.reuse, -R9, 0.14084610342979431152 ;  /* 0x3e1039f606097423 */ /* 0x040fe40000000809 */
[----:B------:R-:W-:Y:S01]  /*0190*/  FFMA R4, R7, 1.1920928955078125e-07, R4 ;  /* 0x3400000007047823 */ /* 0x000fe20000000004 */
[----:B------:R-:W-:Y:S01]  /*01a0*/  MOV R7, 0x7f800000 ;  /* 0x7f80000000077802 */ /* 0x000fe20000000f00 */
[----:B------:R-:W-:-:S04]  /*01b0*/  FFMA R9, R6, R9, -0.12148627638816833496 ;  /* 0xbdf8cdcc06097423 */ /* 0x000fc80000000009 */
[----:B------:R-:W-:-:S04]  /*01c0*/  FFMA R9, R6, R9, 0.13980610668659210205 ;  /* 0x3e0f295506097423 */ /* 0x000fc80000000009 */
[----:B------:R-:W-:-:S04]  /*01d0*/  FFMA R9, R6, R9, -0.16684235632419586182 ;  /* 0xbe2ad8b906097423 */ /* 0x000fc80000000009 */
[----:B------:R-:W-:-:S04]  /*01e0*/  FFMA R9, R6, R9, 0.20012299716472625732 ;  /* 0x3e4ced0b06097423 */ /* 0x000fc80000000009 */
[----:B------:R-:W-:-:S04]  /*01f0*/  FFMA R9, R6, R9, -0.24999669194221496582 ;  /* 0xbe7fff2206097423 */ /* 0x000fc80000000009 */
[----:B------:R-:W-:-:S04]  /*0200*/  FFMA R9, R6, R9, 0.33333182334899902344 ;  /* 0x3eaaaa7806097423 */ /* 0x000fc80000000009 */
[----:B------:R-:W-:-:S04]  /*0210*/  FFMA R9, R6, R9, -0.5 ;  /* 0xbf00000006097423 */ /* 0x000fc80000000009 */
[----:B------:R-:W-:-:S04]  /*0220*/  FMUL R9, R6, R9 ;  /* 0x0000000906097220 */ /* 0x000fc80000400000 */
[----:B------:R-:W-:-:S04]  /*0230*/  FFMA R9, R6, R9, R6 ;  /* 0x0000000906097223 */ /* 0x000fc80000000006 */
[----:B------:R-:W-:Y:S01]  /*0240*/  FFMA R4, R4, 0.69314718246459960938, R9 ;  /* 0x3f31721804047823 */ /* 0x000fe20000000009 */
[C---:B------:R-:W-:Y:S01]  /*0250*/  @P0 FFMA R4, R0.reuse, R7, +INF ;  /* 0x7f80000000040423 */ /* 0x040fe20000000007 */
[----:B------:R-:W-:-:S04]  /*0260*/  FSETP.NEU.AND P0, PT, R0, RZ, PT ;  /* 0x000000ff0000720b */ /* 0x000fc80003f0d000 */
[----:B------:R-:W-:-:S05]  /*0270*/  FSEL R5, R4, -INF , P0 ;  /* 0xff80000004057808 */ /* 0x000fca0000000000 */
[----:B------:R-:W-:Y:S01]  /*0280*/  STG.E desc[UR4][R2.64], R5 ;  /* 0x0000000502007986 */ /* 0x000fe2000c101904 */
[----:B------:R-:W-:Y:S05]  /*0290*/  EXIT ;  /* 0x000000000000794d */ /* 0x000fea0003800000 */
.L_x_104:
        /* <DEDUP_REMOVED lines=14> */
.L_x_149:


//--------------------- .text.exp_f32             --------------------------
	.section	.text.exp_f32,"ax",@progbits
	.align	128
        .global         exp_f32
        .type           exp_f32,@function
        .size           exp_f32,(.L_x_150 - exp_f32)
        .other          exp_f32,@"STO_CUDA_ENTRY STV_DEFAULT"
exp_f32:
.text.exp_f32:
        /* <DEDUP_REMOVED lines=12> */
[----:B------:R-:W-:Y:S01]  /*00c0*/  HFMA2 R5, -RZ, RZ, 0.96630859375, -0.0022525787353515625 ;  /* 0x3bbb989dff057431 */ /* 0x000fe200000001ff */
[----:B------:R-:W-:-:S04]  /*00d0*/  MOV R9, 0x437c0000 ;  /* 0x437c000000097802 */ /* 0x000fc80000000f00 */
[----:B--2---:R-:W-:Y:S02]  /*00e0*/  FFMA.SAT R0, R2, R5, 0.5 ;  /* 0x3f00000002007423 */ /* 0x004fe40000002005 */
[----:B------:R-:W0:Y:S02]  /*00f0*/  LDC.64 R4, c[0x0][0x388] ;  /* 0x0000e200ff047b82 */ /* 0x000e240000000a00 */
[----:B------:R-:W-:-:S04]  /*0100*/  FFMA.RM R0, R0, R9, 12582913 ;  /* 0x4b40000100007423 */ /* 0x000fc80000004009 */
[C---:B------:R-:W-:Y:S01]  /*0110*/  FADD R9, R0.reuse, -12583039 ;  /* 0xcb40007f00097421 */ /* 0x040fe20000000000 */
[----:B------:R-:W-:-:S03]  /*0120*/  SHF.L.U32 R0, R0, 0x17, RZ ;  /* 0x0000001700007819 */ /* 0x000fc600000006ff */
[----:B------:R-:W-:-:S04]  /*0130*/  FFMA R9, R2, 1.4426950216293334961, -R9 ;  /* 0x3fb8aa3b02097823 */ /* 0x000fc80000000809 */
[----:B------:R-:W-:-:S06]  /*0140*/  FFMA R9, R2, 1.925963033500011079e-08, R9 ;  /* 0x32a5706002097823 */ /* 0x000fcc0000000009 */
[----:B------:R-:W1:Y:S01]  /*0150*/  MUFU.EX2 R9, R9 ;  /* 0x0000000900097308 */ /* 0x000e620000000800 */
[----:B0-----:R-:W-:-:S04]  /*0160*/  IMAD.WIDE.U32 R2, R7, 0x4, R4 ;  /* 0x0000000407027825 */ /* 0x001fc800078e0004 */
[----:B-1----:R-:W-:-:S05]  /*0170*/  FMUL R5, R0, R9 ;  /* 0x0000000900057220 */ /* 0x002fca0000400000 */
[----:B------:R-:W-:Y:S01]  /*0180*/  STG.E desc[UR4][R2.64], R5 ;  /* 0x0000000502007986 */ /* 0x000fe2000c101904 */
[----:B------:R-:W-:Y:S05]  /*0190*/  EXIT ;  /* 0x000000000000794d */ /* 0x000fea0003800000 */
.L_x_105:
        /* <DEDUP_REMOVED lines=14> */
.L_x_150:


//--------------------- .text.sqrt_f32            --------------------------
	.section	.text.sqrt_f32,"ax",@progbits
	.align	128
        .global         sqrt_f32
        .type           sqrt_f32,@function
        .size           sqrt_f32,(.L_x_119 - sqrt_f32)
        .other          sqrt_f32,@"STO_CUDA_ENTRY STV_DEFAULT"
sqrt_f32:
.text.sqrt_f32:
        /* <DEDUP_REMOVED lines=13> */
[----:B--2---:R-:W-:Y:S01]  /*00d0*/  IADD3 R4, PT, PT, R0, -0xd000000, RZ ;  /* 0xf300000000047810 */ /* 0x004fe20007ffe0ff */
[----:B------:R0:W1:Y:S03]  /*00e0*/  MUFU.RSQ R7, R0 ;  /* 0x0000000000077308 */ /* 0x0000660000001400 */
[----:B------:R-:W-:-:S13]  /*00f0*/  ISETP.GT.U32.AND P0, PT, R4, 0x727fffff, PT ;  /* 0x727fffff0400780c */ /* 0x000fda0003f04070 */
[----:B0-----:R-:W-:Y:S05]  /*0100*/  @!P0 BRA `(.L_x_107) ;  /* 0x00000000000c8947 */ /* 0x001fea0003800000 */
[----:B------:R-:W-:-:S07]  /*0110*/  MOV R9, 0x130 ;  /* 0x0000013000097802 */ /* 0x000fce0000000f00 */
[----:B-1----:R-:W-:Y:S05]  /*0120*/  CALL.REL.NOINC `($__internal_3_$__cuda_sm20_sqrt_rn_f32_slowpath) ;  /* 0x0000000000287944 */ /* 0x002fea0003c00000 */
[----:B------:R-:W-:Y:S05]  /*0130*/  BRA `(.L_x_108) ;  /* 0x0000000000107947 */ /* 0x000fea0003800000 */
.L_x_107:
[----:B-1----:R-:W-:Y:S01]  /*0140*/  FMUL.FTZ R3, R0, R7 ;  /* 0x0000000700037220 */ /* 0x002fe20000410000 */
[----:B------:R-:W-:-:S03]  /*0150*/  FMUL.FTZ R7, R7, 0.5 ;  /* 0x3f00000007077820 */ /* 0x000fc60000410000 */
[----:B------:R-:W-:-:S04]  /*0160*/  FFMA R0, -R3, R3, R0 ;  /* 0x0000000303007223 */ /* 0x000fc80000000100 */
[----:B------:R-:W-:-:S07]  /*0170*/  FFMA R7, R0, R7, R3 ;  /* 0x0000000700077223 */ /* 0x000fce0000000003 */
.L_x_108:
[----:B------:R-:W-:Y:S05]  /*0180*/  BSYNC.RECONVERGENT B0 ;  /* 0x0000000000007941 */ /* 0x000fea0003800200 */
.L_x_106:
[----:B------:R-:W0:Y:S02]  /*0190*/  LDC.64 R2, c[0x0][0x388] ;  /* 0x0000e200ff027b82 */ /* 0x000e240000000a00 */
[----:B0-----:R-:W-:-:S05]  /*01a0*/  IMAD.WIDE.U32 R2, R5, 0x4, R2 ;  /* 0x0000000405027825 */ /* 0x001fca00078e0002 */
[----:B------:R-:W-:Y:S01]  /*01b0*/  STG.E desc[UR4][R2.64], R7 ;  /* 0x0000000702007986 */ /* 0x000fe2000c101904 */
[----:B------:R-:W-:Y:S05]  /*01c0*/  EXIT ;  /* 0x000000000000794d */ /* 0x000fea0003800000 */
        .weak           $__internal_3_$__cuda_sm20_sqrt_rn_f32_slowpath
        .type           $__internal_3_$__cuda_sm20_sqrt_rn_f32_slowpath,@function
        .size           $__internal_3_$__cuda_sm20_sqrt_rn_f32_slowpath,(.L_x_119 - $__internal_3_$__cuda_sm20_sqrt_rn_f32_slowpath)
$__internal_3_$__cuda_sm20_sqrt_rn_f32_slowpath:
[----:B------:R-:W-:-:S13]  /*01d0*/  LOP3.LUT P0, RZ, R0, 0x7fffffff, RZ, 0xc0, !PT ;  /* 0x7fffffff00ff7812 */ /* 0x000fda000780c0ff */
[----:B------:R-:W-:Y:S01]  /*01e0*/  @!P0 MOV R2, R0 ;  /* 0x0000000000028202 */ /* 0x000fe20000000f00 */
[----:B------:R-:W-:Y:S06]  /*01f0*/  @!P0 BRA `(.L_x_109) ;  /* 0x0000000000408947 */ /* 0x000fec0003800000 */
[----:B------:R-:W-:-:S13]  /*0200*/  FSETP.GEU.FTZ.AND P0, PT, R0, RZ, PT ;  /* 0x000000ff0000720b */ /* 0x000fda0003f1e000 */
[----:B------:R-:W-:Y:S01]  /*0210*/  @!P0 MOV R2, 0x7fffffff ;  /* 0x7fffffff00028802 */ /* 0x000fe20000000f00 */
[----:B------:R-:W-:Y:S06]  /*0220*/  @!P0 BRA `(.L_x_109) ;  /* 0x0000000000348947 */ /* 0x000fec0003800000 */
[----:B------:R-:W-:-:S13]  /*0230*/  FSETP.GTU.FTZ.AND P0, PT, |R0|, +INF , PT ;  /* 0x7f8000000000780b */ /* 0x000fda0003f1c200 */
[----:B------:R-:W-:Y:S01]  /*0240*/  @P0 FADD.FTZ R2, R0, 1 ;  /* 0x3f80000000020421 */ /* 0x000fe20000010000 */
[----:B------:R-:W-:Y:S06]  /*0250*/  @P0 BRA `(.L_x_109) ;  /* 0x0000000000280947 */ /* 0x000fec0003800000 */
[----:B------:R-:W-:-:S13]  /*0260*/  FSETP.NEU.FTZ.AND P0, PT, |R0|, +INF , PT ;  /* 0x7f8000000000780b */ /* 0x000fda0003f1d200 */
[----:B------:R-:W-:-:S04]  /*0270*/  @P0 FFMA R3, R0, 1.84467440737095516160e+19, RZ ;  /* 0x5f80000000030823 */ /* 0x000fc800000000ff */
[----:B------:R-:W0:Y:S02]  /*0280*/  @P0 MUFU.RSQ R2, R3 ;  /* 0x0000000300020308 */ /* 0x000e240000001400 */
[----:B0-----:R-:W-:Y:S01]  /*0290*/  @P0 FMUL.FTZ R4, R3, R2 ;  /* 0x0000000203040220 */ /* 0x001fe20000410000 */
[----:B------:R-:W-:Y:S01]  /*02a0*/  @P0 FMUL.FTZ R8, R2, 0.5 ;  /* 0x3f00000002080820 */ /* 0x000fe20000410000 */
[----:B------:R-:W-:Y:S02]  /*02b0*/  @!P0 MOV R2, R0 ;  /* 0x0000000000028202 */ /* 0x000fe40000000f00 */
[----:B------:R-:W-:-:S04]  /*02c0*/  @P0 FADD.FTZ R6, -R4, -RZ ;  /* 0x800000ff04060221 */ /* 0x000fc80000010100 */
[----:B------:R-:W-:-:S04]  /*02d0*/  @P0 FFMA R7, R4, R6, R3 ;  /* 0x0000000604070223 */ /* 0x000fc80000000003 */
[----:B------:R-:W-:-:S04]  /*02e0*/  @P0 FFMA R7, R7, R8, R4 ;  /* 0x0000000807070223 */ /* 0x000fc80000000004 */
[----:B------:R-:W-:-:S07]  /*02f0*/  @P0 FMUL.FTZ R2, R7, 2.3283064365386962891e-10 ;  /* 0x2f80000007020820 */ /* 0x000fce0000410000 */
.L_x_109:
[----:B------:R-:W-:Y:S01]  /*0300*/  HFMA2 R3, -RZ, RZ, 0, 0 ;  /* 0x00000000ff037431 */ /* 0x000fe200000001ff */
[----:B------:R-:W-:Y:S02]  /*0310*/  MOV R7, R2 ;  /* 0x0000000200077202 */ /* 0x000fe40000000f00 */
[----:B------:R-:W-:-:S04]  /*0320*/  MOV R2, R9 ;  /* 0x0000000900027202 */ /* 0x000fc80000000f00 */
[----:B------:R-:W-:Y:S05]  /*0330*/  RET.REL.NODEC R2 `(sqrt_f32) ;  /* 0xfffffffc02307950 */ /* 0x000fea0003c3ffff */
.L_x_110:
        /* <DEDUP_REMOVED lines=12> */
.L_x_119:


//--------------------- .text.abs_f32             --------------------------
	.section	.text.abs_f32,"ax",@progbits
	.align	128
        .global         abs_f32
        .type           abs_f32,@function
        .size           abs_f32,(.L_x_152 - abs_f32)
        .other          abs_f32,@"STO_CUDA_ENTRY STV_DEFAULT"
abs_f32:
.text.abs_f32:
        /* <DEDUP_REMOVED lines=14> */
[----:B---3--:R-:W-:-:S05]  /*00e0*/  FADD R7, |R2|, -RZ ;  /* 0x800000ff02077221 */ /* 0x008fca0000000200 */
[----:B------:R-:W-:Y:S01]  /*00f0*/  STG.E desc[UR4][R4.64], R7 ;  /* 0x0000000704007986 */ /* 0x000fe2000c101904 */
[----:B------:R-:W-:Y:S05]  /*0100*/  EXIT ;  /* 0x000000000000794d */ /* 0x000fea0003800000 */
.L_x_111:
        /* <DEDUP_REMOVED lines=15> */
.L_x_152:


//--------------------- .text.neg_f32             --------------------------
	.section	.text.neg_f32,"ax",@progbits
	.align	128
        .global         neg_f32
        .type           neg_f32,@function
        .size           neg_f32,(.L_x_153 - neg_f32)
        .other          neg_f32,@"STO_CUDA_ENTRY STV_DEFAULT"
neg_f32:
.text.neg_f32:
        /* <DEDUP_REMOVED lines=14> */
[----:B---3--:R-:W-:-:S05]  /*00e0*/  FADD R7, -R2, -RZ ;  /* 0x800000ff02077221 */ /* 0x008fca0000000100 */
[----:B------:R-:W-:Y:S01]  /*00f0*/  STG.E desc[UR4][R4.64], R7 ;  /* 0x0000000704007986 */ /* 0x000fe2000c101904 */
[----:B------:R-:W-:Y:S05]  /*0100*/  EXIT ;  /* 0x000000000000794d */ /* 0x000fea0003800000 */
.L_x_112:
        /* <DEDUP_REMOVED lines=15> */
.L_x_153:


//--------------------- .nv.global.init           --------------------------
	.section	.nv.global.init,"aw",@progbits
	.align	16
.nv.global.init:
	.type		__cudart_sin_cos_coeffs,@object
	.size		__cudart_sin_cos_coeffs,(__cudart_i2opi_d - __cudart_sin_cos_coeffs)
__cudart_sin_cos_coeffs:
        /*0000*/ 	.byte	0x46, 0xd2, 0xb0, 0x2c, 0xf1, 0xe5, 0x5a, 0xbe, 0x92, 0xe3, 0xac, 0x69, 0xe3, 0x1d, 0xc7, 0x3e
        /*0010*/ 	.byte	0xa1, 0x62, 0xdb, 0x19, 0xa0, 0x01, 0x2a, 0xbf, 0x18, 0x08, 0x11, 0x11, 0x11, 0x11, 0x81, 0x3f
        /*0020*/ 	.byte	0x54, 0x55, 0x55, 0x55, 0x55, 0x55, 0xc5, 0xbf, 0x00, 0x00, 0x00, 0x00, 0x00, 0x00, 0x00, 0x00
        /*0030*/ 	.byte	0x00, 0x00, 0x00, 0x00, 0x00, 0x00, 0x00, 0x00, 0x64, 0x81, 0xfd, 0x20, 0x83, 0xff, 0xa8, 0xbd
        /*0040*/ 	.byte	0x28, 0x85, 0xef, 0xc1, 0xa7, 0xee, 0x21, 0x3e, 0xd9, 0xe6, 0x06, 0x8e, 0x4f, 0x7e, 0x92, 0xbe
        /*0050*/ 	.byte	0xe9, 0xbc, 0xdd, 0x19, 0xa0, 0x01, 0xfa, 0x3e, 0x47, 0x5d, 0xc1, 0x16, 0x6c, 0xc1, 0x56, 0xbf
        /*0060*/ 	.byte	0x51, 0x55, 0x55, 0x55, 0x55, 0x55, 0xa5, 0x3f, 0x00, 0x00, 0x00, 0x00, 0x00, 0x00, 0xe0, 0xbf
        /*0070*/ 	.byte	0x00, 0x00, 0x00, 0x00, 0x00, 0x00, 0xf0, 0x3f, 0x00, 0x00, 0x00, 0x00, 0x00, 0x00, 0x00, 0x00
	.type		__cudart_i2opi_d,@object
	.size		__cudart_i2opi_d,(__cudart_i2opi_f - __cudart_i2opi_d)
__cudart_i2opi_d:
        /* <DEDUP_REMOVED lines=9> */
	.type		__cudart_i2opi_f,@object
	.size		__cudart_i2opi_f,(.L_0 - __cudart_i2opi_f)
__cudart_i2opi_f:
        /*0110*/ 	.byte	0x41, 0x90, 0x43, 0x3c, 0x99, 0x95, 0x62, 0xdb, 0xc0, 0xdd, 0x34, 0xf5, 0xd1, 0x57, 0x27, 0xfc
        /*0120*/ 	.byte	0x29, 0x15, 0x44, 0x4e, 0x6e, 0x83, 0xf9, 0xa2
.L_0:


//--------------------- .nv.shared.reserved.0     --------------------------
	.section	.nv.shared.reserved.0,"aw",@nobits
	.weak		__nv_reservedSMEM_offset_0_alias
	.size		__nv_reservedSMEM_offset_0_alias, 0, 64
	.other		__nv_reservedSMEM_offset_0_alias,@"STO_CUDA_RESERVED_SHARED STV_DEFAULT"
__nv_reservedSMEM_offset_0_alias:
	.zero		0
	.zero		64


//--------------------- .nv.constant0.square_i64  --------------------------
	.section	.nv.constant0.square_i64,"a",@progbits
	.sectionflags	@""
	.align	4
.nv.constant0.square_i64:
	.zero		916


//--------------------- .nv.constant0.abs_i64     --------------------------
	.section	.nv.constant0.abs_i64,"a",@progbits
	.sectionflags	@""
	.align	4
.nv.constant0.abs_i64:
	.zero		916


//--------------------- .nv.constant0.neg_i64     --------------------------
	.section	.nv.constant0.neg_i64,"a",@progbits
	.sectionflags	@""
	.align	4
.nv.constant0.neg_i64:
	.zero		916


//--------------------- .nv.constant0.square_i32  --------------------------
	.section	.nv.constant0.square_i32,"a",@progbits
	.sectionflags	@""
	.align	4
.nv.constant0.square_i32:
	.zero		916


//--------------------- .nv.constant0.abs_i32     --------------------------
	.section	.nv.constant0.abs_i32,"a",@progbits
	.sectionflags	@""
	.align	4
.nv.constant0.abs_i32:
	.zero		916


//--------------------- .nv.constant0.neg_i32     --------------------------
	.section	.nv.constant0.neg_i32,"a",@progbits
	.sectionflags	@""
	.align	4
.nv.constant0.neg_i32:
	.zero		916


//--------------------- .nv.constant0.round_f64   --------------------------
	.section	.nv.constant0.round_f64,"a",@progbits
	.sectionflags	@""
	.align	4
.nv.constant0.round_f64:
	.zero		916


//--------------------- .nv.constant0.ceil_f64    --------------------------
	.section	.nv.constant0.ceil_f64,"a",@progbits
	.sectionflags	@""
	.align	4
.nv.constant0.ceil_f64:
	.zero		916


//--------------------- .nv.constant0.floor_f64   --------------------------
	.section	.nv.constant0.floor_f64,"a",@progbits
	.sectionflags	@""
	.align	4
.nv.constant0.floor_f64:
	.zero		916


//--------------------- .nv.constant0.square_f64  --------------------------
	.section	.nv.constant0.square_f64,"a",@progbits
	.sectionflags	@""
	.align	4
.nv.constant0.square_f64:
	.zero		916


//--------------------- .nv.constant0.recip_f64   --------------------------
	.section	.nv.constant0.recip_f64,"a",@progbits
	.sectionflags	@""
	.align	4
.nv.constant0.recip_f64:
	.zero		916


//--------------------- .nv.constant0.tanh_f64    --------------------------
	.section	.nv.constant0.tanh_f64,"a",@progbits
	.sectionflags	@""
	.align	4
.nv.constant0.tanh_f64:
	.zero		916


//--------------------- .nv.constant0.tan_f64     --------------------------
	.section	.nv.constant0.tan_f64,"a",@progbits
	.sectionflags	@""
	.align	4
.nv.constant0.tan_f64:
	.zero		916


//--------------------- .nv.constant0.cos_f64     --------------------------
	.section	.nv.constant0.cos_f64,"a",@progbits
	.sectionflags	@""
	.align	4
.nv.constant0.cos_f64:
	.zero		916


//--------------------- .nv.constant0.sin_f64     --------------------------
	.section	.nv.constant0.sin_f64,"a",@progbits
	.sectionflags	@""
	.align	4
.nv.constant0.sin_f64:
	.zero		916


//--------------------- .nv.constant0.log_f64     --------------------------
	.section	.nv.constant0.log_f64,"a",@progbits
	.sectionflags	@""
	.align	4
.nv.constant0.log_f64:
	.zero		916


//--------------------- .nv.constant0.exp_f64     --------------------------
	.section	.nv.constant0.exp_f64,"a",@progbits
	.sectionflags	@""
	.align	4
.nv.constant0.exp_f64:
	.zero		916


//--------------------- .nv.constant0.sqrt_f64    --------------------------
	.section	.nv.constant0.sqrt_f64,"a",@progbits
	.sectionflags	@""
	.align	4
.nv.constant0.sqrt_f64:
	.zero		916


//--------------------- .nv.constant0.abs_f64     --------------------------
	.section	.nv.constant0.abs_f64,"a",@progbits
	.sectionflags	@""
	.align	4
.nv.constant0.abs_f64:
	.zero		916


//--------------------- .nv.constant0.neg_f64     --------------------------
	.section	.nv.constant0.neg_f64,"a",@progbits
	.sectionflags	@""
	.align	4
.nv.constant0.neg_f64:
	.zero		916


//--------------------- .nv.constant0.round_f32   --------------------------
	.section	.nv.constant0.round_f32,"a",@progbits
	.sectionflags	@""
	.align	4
.nv.constant0.round_f32:
	.zero		916


//--------------------- .nv.constant0.ceil_f32    --------------------------
	.section	.nv.constant0.ceil_f32,"a",@progbits
	.sectionflags	@""
	.align	4
.nv.constant0.ceil_f32:
	.zero		916


//--------------------- .nv.constant0.floor_f32   --------------------------
	.section	.nv.constant0.floor_f32,"a",@progbits
	.sectionflags	@""
	.align	4
.nv.constant0.floor_f32:
	.zero		916


//--------------------- .nv.constant0.square_f32  --------------------------
	.section	.nv.constant0.square_f32,"a",@progbits
	.sectionflags	@""
	.align	4
.nv.constant0.square_f32:
	.zero		916


//--------------------- .nv.constant0.recip_f32   --------------------------
	.section	.nv.constant0.recip_f32,"a",@progbits
	.sectionflags	@""
	.align	4
.nv.constant0.recip_f32:
	.zero		916


//--------------------- .nv.constant0.tanh_f32    --------------------------
	.section	.nv.constant0.tanh_f32,"a",@progbits
	.sectionflags	@""
	.align	4
.nv.constant0.tanh_f32:
	.zero		916


//--------------------- .nv.constant0.tan_f32     --------------------------
	.section	.nv.constant0.tan_f32,"a",@progbits
	.sectionflags	@""
	.align	4
.nv.constant0.tan_f32:
	.zero		916


//--------------------- .nv.constant0.cos_f32     --------------------------
	.section	.nv.constant0.cos_f32,"a",@progbits
	.sectionflags	@""
	.align	4
.nv.constant0.cos_f32:
	.zero		916


//--------------------- .nv.constant0.sin_f32     --------------------------
	.section	.nv.constant0.sin_f32,"a",@progbits
	.sectionflags	@""
	.align	4
.nv.constant0.sin_f32:
	.zero		916


//--------------------- .nv.constant0.log_f32     --------------------------
	.section	.nv.constant0.log_f32,"a",@progbits
	.sectionflags	@""
	.align	4
.nv.constant0.log_f32:
	.zero		916


//--------------------- .nv.constant0.exp_f32     --------------------------
	.section	.nv.constant0.exp_f32,"a",@progbits
	.sectionflags	@""
	.align	4
.nv.constant0.exp_f32:
	.zero		916


//--------------------- .nv.constant0.sqrt_f32    --------------------------
	.section	.nv.constant0.sqrt_f32,"a",@progbits
	.sectionflags	@""
	.align	4
.nv.constant0.sqrt_f32:
	.zero		916


//--------------------- .nv.constant0.abs_f32     --------------------------
	.section	.nv.constant0.abs_f32,"a",@progbits
	.sectionflags	@""
	.align	4
.nv.constant0.abs_f32:
	.zero		916


//--------------------- .nv.constant0.neg_f32     --------------------------
	.section	.nv.constant0.neg_f32,"a",@progbits
	.sectionflags	@""
	.align	4
.nv.constant0.neg_f32:
	.zero		916


//--------------------- SYMBOLS --------------------------

	.type		.nv.reservedSmem.offset0,@object
	.size		.nv.reservedSmem.offset0,0x4
